def matmul_kernel(
    a_ptr,
    b_ptr,
    c_ptr,
    M,
    N,
    K,
    stride_am,
    stride_ak,
    stride_bk,
    stride_bn,
    stride_cm,
    stride_cn,
    BLOCK_M: tl.constexpr,
    BLOCK_N: tl.constexpr,
    BLOCK_K: tl.constexpr,
    GROUP_M: tl.constexpr,
):
    pid = tl.program_id(axis=0)
    num_pid_m = tl.cdiv(M, BLOCK_M)
    num_pid_n = tl.cdiv(N, BLOCK_N)
    num_pid_in_group = GROUP_M * num_pid_n
    group_id = pid // num_pid_in_group
    first_pid_m = group_id * GROUP_M
    group_size_m = min(num_pid_m - first_pid_m, GROUP_M)
    pid_m = first_pid_m + ((pid % num_pid_in_group) % group_size_m)
    pid_n = (pid % num_pid_in_group) // group_size_m

    offs_am = (pid_m * BLOCK_M + tl.arange(0, BLOCK_M)) % M
    offs_bn = (pid_n * BLOCK_N + tl.arange(0, BLOCK_N)) % N
    offs_k = tl.arange(0, BLOCK_K)
    a_ptrs = a_ptr + offs_am[:, None] * stride_am + offs_k[None, :] * stride_ak
    b_ptrs = b_ptr + offs_k[:, None] * stride_bk + offs_bn[None, :] * stride_bn

    acc = tl.zeros((BLOCK_M, BLOCK_N), dtype=tl.float32)
    for kk in range(0, tl.cdiv(K, BLOCK_K)):
        a = tl.load(a_ptrs, mask=offs_k[None, :] < K - kk * BLOCK_K, other=0.0)
        b = tl.load(b_ptrs, mask=offs_k[:, None] < K - kk * BLOCK_K, other=0.0)
        acc = tl.dot(a, b, acc)
        a_ptrs += BLOCK_K * stride_ak
        b_ptrs += BLOCK_K * stride_bk

    c = acc.to(c_ptr.dtype.element_ty)
    offs_cm = pid_m * BLOCK_M + tl.arange(0, BLOCK_M)
    offs_cn = pid_n * BLOCK_N + tl.arange(0, BLOCK_N)
    c_ptrs = c_ptr + offs_cm[:, None] * stride_cm + offs_cn[None, :] * stride_cn
    mask = (offs_cm[:, None] < M) & (offs_cn[None, :] < N)
    tl.store(c_ptrs, c, mask=mask)

# config = {"BLOCK_K": 128, "BLOCK_M": 32, "BLOCK_N": 32, "GROUP_M": 8, "arch": "sm_100", "dtype": "bf16", "num_ctas": 1, "num_stages": 2, "num_warps": 8}
# arch = sm_100


// ===== COMPILED SASS (sm_100a) =====

	.target	sm_100a

	.elftype	@"ET_EXEC"


//--------------------- .note.nv.tkinfo           --------------------------
	.section	.note.nv.tkinfo,"",@"SHT_NOTE"
	.sectionflags	@"SHF_NOTE_NV_TKINFO"
	.tkinfo
        /*0018*/ 	.word	0x00000081
        /*0030*/ 	.string	""
        /*0030*/ 	.string	"ptxas-blackwell"
        /*0030*/ 	.string	"Cuda compilation tools, release 12.9, V12.9.86"
        /*0030*/ 	.string	"Build cuda_12.9.r12.9/compiler.36037853_0"
        /*0030*/ 	.string	"-v  -suppress-debug-info  -lineinfo  -arch sm_100a "



//--------------------- .note.nv.cuver            --------------------------
	.section	.note.nv.cuver,"",@"SHT_NOTE"
	.sectionflags	@"SHF_NOTE_NV_CUVER"
        /*0018*/ 	.short	0x0001
        /*001a*/ 	.short	0x0064
        /*001c*/ 	.short	0x0001
        /*001e*/ 	.short	0x0000
        /*0020*/ 	.short	0x0001
        /*0022*/ 	.short	0x0000


//--------------------- .nv.info                  --------------------------
	.section	.nv.info,"",@"SHT_CUDA_INFO"
	.align	4


	//----- nvinfo : EIATTR_REGCOUNT
	.align		4
        /*0000*/ 	.byte	0x04, 0x2f
        /*0002*/ 	.short	(.L_1 - .L_0)
	.align		4
.L_0:
        /*0004*/ 	.word	index@(matmul_kernel)
        /*0008*/ 	.word	0x0000007d


	//----- nvinfo : EIATTR_FRAME_SIZE
	.align		4
.L_1:
        /*000c*/ 	.byte	0x04, 0x11
        /*000e*/ 	.short	(.L_3 - .L_2)
	.align		4
.L_2:
        /*0010*/ 	.word	index@(matmul_kernel)
        /*0014*/ 	.word	0x00000000


	//----- nvinfo : EIATTR_MIN_STACK_SIZE
	.align		4
.L_3:
        /*0018*/ 	.byte	0x04, 0x12
        /*001a*/ 	.short	(.L_5 - .L_4)
	.align		4
.L_4:
        /*001c*/ 	.word	index@(matmul_kernel)
        /*0020*/ 	.word	0x00000000
.L_5:


//--------------------- .nv.info.matmul_kernel    --------------------------
	.section	.nv.info.matmul_kernel,"",@"SHT_CUDA_INFO"
	.sectionflags	@""
	.align	4


	//----- nvinfo : EIATTR_CUDA_API_VERSION
	.align		4
        /*0000*/ 	.byte	0x04, 0x37
        /*0002*/ 	.short	(.L_7 - .L_6)
.L_6:
        /*0004*/ 	.word	0x00000081


	//----- nvinfo : EIATTR_KPARAM_INFO
	.align		4
.L_7:
        /*0008*/ 	.byte	0x04, 0x17
        /*000a*/ 	.short	(.L_9 - .L_8)
.L_8:
        /*000c*/ 	.word	0x00000000
        /*0010*/ 	.short	0x000d
        /*0012*/ 	.short	0x0048
        /*0014*/ 	.byte	0x00, 0xf4, 0x21, 0x00


	//----- nvinfo : EIATTR_KPARAM_INFO
	.align		4
.L_9:
        /*0018*/ 	.byte	0x04, 0x17
        /*001a*/ 	.short	(.L_11 - .L_10)
.L_10:
        /*001c*/ 	.word	0x00000000
        /*0020*/ 	.short	0x000c
        /*0022*/ 	.short	0x0040
        /*0024*/ 	.byte	0x00, 0xf4, 0x21, 0x00


	//----- nvinfo : EIATTR_KPARAM_INFO
	.align		4
.L_11:
        /*0028*/ 	.byte	0x04, 0x17
        /*002a*/ 	.short	(.L_13 - .L_12)
.L_12:
        /*002c*/ 	.word	0x00000000
        /*0030*/ 	.short	0x000b
        /*0032*/ 	.short	0x0038
        /*0034*/ 	.byte	0x00, 0xf0, 0x11, 0x00


	//----- nvinfo : EIATTR_KPARAM_INFO
	.align		4
.L_13:
        /*0038*/ 	.byte	0x04, 0x17
        /*003a*/ 	.short	(.L_15 - .L_14)
.L_14:
        /*003c*/ 	.word	0x00000000
        /*0040*/ 	.short	0x000a
        /*0042*/ 	.short	0x0034
        /*0044*/ 	.byte	0x00, 0xf0, 0x11, 0x00


	//----- nvinfo : EIATTR_KPARAM_INFO
	.align		4
.L_15:
        /*0048*/ 	.byte	0x04, 0x17
        /*004a*/ 	.short	(.L_17 - .L_16)
.L_16:
        /*004c*/ 	.word	0x00000000
        /*0050*/ 	.short	0x0009
        /*0052*/ 	.short	0x0030
        /*0054*/ 	.byte	0x00, 0xf0, 0x11, 0x00


	//----- nvinfo : EIATTR_KPARAM_INFO
	.align		4
.L_17:
        /*0058*/ 	.byte	0x04, 0x17
        /*005a*/ 	.short	(.L_19 - .L_18)
.L_18:
        /*005c*/ 	.word	0x00000000
        /*0060*/ 	.short	0x0008
        /*0062*/ 	.short	0x002c
        /*0064*/ 	.byte	0x00, 0xf0, 0x11, 0x00


	//----- nvinfo : EIATTR_KPARAM_INFO
	.align		4
.L_19:
        /*0068*/ 	.byte	0x04, 0x17
        /*006a*/ 	.short	(.L_21 - .L_20)
.L_20:
        /*006c*/ 	.word	0x00000000
        /*0070*/ 	.short	0x0007
        /*0072*/ 	.short	0x0028
        /*0074*/ 	.byte	0x00, 0xf0, 0x11, 0x00


	//----- nvinfo : EIATTR_KPARAM_INFO
	.align		4
.L_21:
        /*0078*/ 	.byte	0x04, 0x17
        /*007a*/ 	.short	(.L_23 - .L_22)
.L_22:
        /*007c*/ 	.word	0x00000000
        /*0080*/ 	.short	0x0006
        /*0082*/ 	.short	0x0024
        /*0084*/ 	.byte	0x00, 0xf0, 0x11, 0x00


	//----- nvinfo : EIATTR_KPARAM_INFO
	.align		4
.L_23:
        /*0088*/ 	.byte	0x04, 0x17
        /*008a*/ 	.short	(.L_25 - .L_24)
.L_24:
        /*008c*/ 	.word	0x00000000
        /*0090*/ 	.short	0x0005
        /*0092*/ 	.short	0x0020
        /*0094*/ 	.byte	0x00, 0xf0, 0x11, 0x00


	//----- nvinfo : EIATTR_KPARAM_INFO
	.align		4
.L_25:
        /*0098*/ 	.byte	0x04, 0x17
        /*009a*/ 	.short	(.L_27 - .L_26)
.L_26:
        /*009c*/ 	.word	0x00000000
        /*00a0*/ 	.short	0x0004
        /*00a2*/ 	.short	0x001c
        /*00a4*/ 	.byte	0x00, 0xf0, 0x11, 0x00


	//----- nvinfo : EIATTR_KPARAM_INFO
	.align		4
.L_27:
        /*00a8*/ 	.byte	0x04, 0x17
        /*00aa*/ 	.short	(.L_29 - .L_28)
.L_28:
        /*00ac*/ 	.word	0x00000000
        /*00b0*/ 	.short	0x0003
        /*00b2*/ 	.short	0x0018
        /*00b4*/ 	.byte	0x00, 0xf0, 0x11, 0x00


	//----- nvinfo : EIATTR_KPARAM_INFO
	.align		4
.L_29:
        /*00b8*/ 	.byte	0x04, 0x17
        /*00ba*/ 	.short	(.L_31 - .L_30)
.L_30:
        /*00bc*/ 	.word	0x00000000
        /*00c0*/ 	.short	0x0002
        /*00c2*/ 	.short	0x0010
        /*00c4*/ 	.byte	0x00, 0xf4, 0x21, 0x00


	//----- nvinfo : EIATTR_KPARAM_INFO
	.align		4
.L_31:
        /*00c8*/ 	.byte	0x04, 0x17
        /*00ca*/ 	.short	(.L_33 - .L_32)
.L_32:
        /*00cc*/ 	.word	0x00000000
        /*00d0*/ 	.short	0x0001
        /*00d2*/ 	.short	0x0008
        /*00d4*/ 	.byte	0x00, 0xf4, 0x21, 0x00


	//----- nvinfo : EIATTR_KPARAM_INFO
	.align		4
.L_33:
        /*00d8*/ 	.byte	0x04, 0x17
        /*00da*/ 	.short	(.L_35 - .L_34)
.L_34:
        /*00dc*/ 	.word	0x00000000
        /*00e0*/ 	.short	0x0000
        /*00e2*/ 	.short	0x0000
        /*00e4*/ 	.byte	0x00, 0xf4, 0x21, 0x00


	//----- nvinfo : EIATTR_SPARSE_MMA_MASK
	.align		4
.L_35:
        /*00e8*/ 	.byte	0x03, 0x50
        /*00ea*/ 	.short	0x0000


	//----- nvinfo : EIATTR_MAXREG_COUNT
	.align		4
        /*00ec*/ 	.byte	0x03, 0x1b
        /*00ee*/ 	.short	0x00ff


	//----- nvinfo : EIATTR_NUM_BARRIERS
	.align		4
        /*00f0*/ 	.byte	0x02, 0x4c
        /*00f2*/ 	.byte	0x01
	.zero		1


	//----- nvinfo : EIATTR_VRC_CTA_INIT_COUNT
	.align		4
        /*00f4*/ 	.byte	0x02, 0x4a
	.zero		1
	.zero		1


	//----- nvinfo : EIATTR_EXIT_INSTR_OFFSETS
	.align		4
        /*00f8*/ 	.byte	0x04, 0x1c
        /*00fa*/ 	.short	(.L_37 - .L_36)


	//   ....[0]....
.L_36:
        /*00fc*/ 	.word	0x00002e90


	//   ....[1]....
        /*0100*/ 	.word	0x00002ec0


	//----- nvinfo : EIATTR_REQNTID
	.align		4
.L_37:
        /*0104*/ 	.byte	0x04, 0x10
        /*0106*/ 	.short	(.L_39 - .L_38)
.L_38:
        /*0108*/ 	.word	0x00000100
        /*010c*/ 	.word	0x00000001
        /*0110*/ 	.word	0x00000001


	//----- nvinfo : EIATTR_CBANK_PARAM_SIZE
	.align		4
.L_39:
        /*0114*/ 	.byte	0x03, 0x19
        /*0116*/ 	.short	0x0050


	//----- nvinfo : EIATTR_PARAM_CBANK
	.align		4
        /*0118*/ 	.byte	0x04, 0x0a
        /*011a*/ 	.short	(.L_41 - .L_40)
	.align		4
.L_40:
        /*011c*/ 	.word	index@(.nv.constant0.matmul_kernel)
        /*0120*/ 	.short	0x0380
        /*0122*/ 	.short	0x0050


	//----- nvinfo : EIATTR_SW_WAR
	.align		4
.L_41:
        /*0124*/ 	.byte	0x04, 0x36
        /*0126*/ 	.short	(.L_43 - .L_42)
.L_42:
        /*0128*/ 	.word	0x00000008
.L_43:


//--------------------- .nv.compat                --------------------------
	.section	.nv.compat,"",@"SHT_CUDA_COMPAT_INFO"
	.align	4
        /*0000*/ 	.byte	0x02, 0x02, 0x01, 0x00, 0x02, 0x05, 0x05, 0x00, 0x02, 0x03, 0x00, 0x00, 0x02, 0x06, 0x01, 0x00


//--------------------- .nv.callgraph             --------------------------
	.section	.nv.callgraph,"",@"SHT_CUDA_CALLGRAPH"
	.align	4
	.sectionentsize	8
	.align		4
        /*0000*/ 	.word	0x00000000
	.align		4
        /*0004*/ 	.word	0xffffffff
	.align		4
        /*0008*/ 	.word	0x00000000
	.align		4
        /*000c*/ 	.word	0xfffffffe
	.align		4
        /*0010*/ 	.word	0x00000000
	.align		4
        /*0014*/ 	.word	0xfffffffd
	.align		4
        /*0018*/ 	.word	0x00000000
	.align		4
        /*001c*/ 	.word	0xfffffffc


//--------------------- .text.matmul_kernel       --------------------------
	.section	.text.matmul_kernel,"ax",@progbits
	.align	128
        .global         matmul_kernel
        .type           matmul_kernel,@function
        .size           matmul_kernel,(.L_x_3 - matmul_kernel)
        .other          matmul_kernel,@"STO_CUDA_ENTRY STV_DEFAULT"
matmul_kernel:
.text.matmul_kernel:
[----:B------:R-:W0:Y:S08]  /*0000*/  LDC R1, c[0x0][0x37c] ;  /* 0x0000df00ff017b82 */ /* 0x000e300000000800 */
[----:B------:R-:W1:Y:S01]  /*0010*/  LDC.64 R18, c[0x0][0x398] ;  /* 0x0000e600ff127b82 */ /* 0x000e620000000a00 */
[----:B------:R-:W2:Y:S01]  /*0020*/  S2R R5, SR_CTAID.X ;  /* 0x0000000000057919 */ /* 0x000ea20000002500 */
[----:B------:R-:W-:Y:S01]  /*0030*/  UMOV UR4, 0x400 ;  /* 0x0000040000047882 */ /* 0x000fe20000000000 */
[----:B------:R-:W3:Y:S05]  /*0040*/  LDCU.64 UR6, c[0x0][0x358] ;  /* 0x00006b00ff0677ac */ /* 0x000eea0008000a00 */
[----:B------:R-:W4:Y:S08]  /*0050*/  LDC R61, c[0x0][0x3a0] ;  /* 0x0000e800ff3d7b82 */ /* 0x000f300000000800 */
[----:B------:R-:W5:Y:S01]  /*0060*/  S2UR UR5, SR_CgaCtaId ;  /* 0x00000000000579c3 */ /* 0x000f620000008800 */
[----:B-1----:R-:W-:-:S05]  /*0070*/  VIADD R0, R19, 0x1f ;  /* 0x0000001f13007836 */ /* 0x002fca0000000000 */
[----:B------:R-:W-:Y:S01]  /*0080*/  SHF.R.S32.HI R3, RZ, 0x1f, R0 ;  /* 0x0000001fff037819 */ /* 0x000fe20000011400 */
[----:B----4-:R-:W-:-:S03]  /*0090*/  VIADD R61, R61, 0x7f ;  /* 0x0000007f3d3d7836 */ /* 0x010fc60000000000 */
[----:B------:R-:W-:Y:S02]  /*00a0*/  LEA.HI R3, R3, R0, RZ, 0x5 ;  /* 0x0000000003037211 */ /* 0x000fe400078f28ff */
[----:B--2---:R-:W-:Y:S02]  /*00b0*/  IABS R8, R5 ;  /* 0x0000000500087213 */ /* 0x004fe40000000000 */
[----:B------:R-:W-:Y:S01]  /*00c0*/  SHF.R.S32.HI R3, RZ, 0x5, R3 ;  /* 0x00000005ff037819 */ /* 0x000fe20000011403 */
[----:B-----5:R-:W-:-:S04]  /*00d0*/  ULEA UR4, UR5, UR4, 0x18 ;  /* 0x0000000405047291 */ /* 0x020fc8000f8ec0ff */
[----:B------:R-:W-:-:S05]  /*00e0*/  IMAD.SHL.U32 R4, R3, 0x8, RZ ;  /* 0x0000000803047824 */ /* 0x000fca00078e00ff */
[-C--:B------:R-:W-:Y:S02]  /*00f0*/  IABS R7, R4.reuse ;  /* 0x0000000400077213 */ /* 0x080fe40000000000 */
[----:B------:R-:W-:Y:S02]  /*0100*/  IABS R10, R4 ;  /* 0x00000004000a7213 */ /* 0x000fe40000000000 */
[----:B------:R-:W1:Y:S08]  /*0110*/  I2F.RP R0, R7 ;  /* 0x0000000700007306 */ /* 0x000e700000209400 */
[----:B-1----:R-:W1:Y:S02]  /*0120*/  MUFU.RCP R0, R0 ;  /* 0x0000000000007308 */ /* 0x002e640000001000 */
[----:B-1----:R-:W-:-:S02]  /*0130*/  VIADD R2, R0, 0xffffffe ;  /* 0x0ffffffe00027836 */ /* 0x002fc40000000000 */
[----:B------:R-:W-:-:S04]  /*0140*/  IMAD.MOV R0, RZ, RZ, -R10 ;  /* 0x000000ffff007224 */ /* 0x000fc800078e0a0a */
[----:B------:R1:W2:Y:S01]  /*0150*/  F2I.FTZ.U32.TRUNC.NTZ R3, R2 ;  /* 0x0000000200037305 */ /* 0x0002a2000021f000 */
[----:B------:R-:W4:Y:S01]  /*0160*/  S2R R10, SR_TID.X ;  /* 0x00000000000a7919 */ /* 0x000f220000002100 */
[----:B-1----:R-:W-:Y:S02]  /*0170*/  IMAD.MOV.U32 R2, RZ, RZ, RZ ;  /* 0x000000ffff027224 */ /* 0x002fe400078e00ff */
[----:B--2---:R-:W-:-:S04]  /*0180*/  IMAD.MOV R6, RZ, RZ, -R3 ;  /* 0x000000ffff067224 */ /* 0x004fc800078e0a03 */
[----:B------:R-:W-:Y:S02]  /*0190*/  IMAD R9, R6, R7, RZ ;  /* 0x0000000706097224 */ /* 0x000fe400078e02ff */
[----:B------:R-:W-:Y:S02]  /*01a0*/  IMAD.MOV.U32 R6, RZ, RZ, R8 ;  /* 0x000000ffff067224 */ /* 0x000fe400078e0008 */
[----:B------:R-:W-:-:S06]  /*01b0*/  IMAD.HI.U32 R3, R3, R9, R2 ;  /* 0x0000000903037227 */ /* 0x000fcc00078e0002 */
[----:B------:R-:W-:-:S04]  /*01c0*/  IMAD.HI.U32 R3, R3, R6, RZ ;  /* 0x0000000603037227 */ /* 0x000fc800078e00ff */
[----:B------:R-:W-:Y:S01]  /*01d0*/  IMAD R0, R3, R0, R6 ;  /* 0x0000000003007224 */ /* 0x000fe200078e0206 */
[----:B----4-:R-:W-:Y:S02]  /*01e0*/  SHF.R.U32.HI R70, RZ, 0x5, R10 ;  /* 0x00000005ff467819 */ /* 0x010fe4000001160a */
[----:B------:R-:W-:Y:S02]  /*01f0*/  LEA.HI R67, R10, 0x18, RZ, 0x1b ;  /* 0x000000180a437811 */ /* 0x000fe400078fd8ff */
[----:B------:R-:W-:Y:S02]  /*0200*/  ISETP.GT.U32.AND P1, PT, R7, R0, PT ;  /* 0x000000000700720c */ /* 0x000fe40003f24070 */
[----:B------:R-:W-:-:S11]  /*0210*/  SGXT.U32 R70, R70, 0x3 ;  /* 0x000000034646781a */ /* 0x000fd60000000000 */
[----:B------:R-:W-:Y:S02]  /*0220*/  @!P1 IMAD.IADD R0, R0, 0x1, -R7 ;  /* 0x0000000100009824 */ /* 0x000fe400078e0a07 */
[----:B------:R-:W-:Y:S01]  /*0230*/  @!P1 VIADD R3, R3, 0x1 ;  /* 0x0000000103039836 */ /* 0x000fe20000000000 */
[----:B------:R-:W-:Y:S02]  /*0240*/  ISETP.NE.AND P1, PT, R4, RZ, PT ;  /* 0x000000ff0400720c */ /* 0x000fe40003f25270 */
[----:B------:R-:W-:Y:S02]  /*0250*/  ISETP.GE.U32.AND P0, PT, R0, R7, PT ;  /* 0x000000070000720c */ /* 0x000fe40003f06070 */
[----:B------:R-:W-:-:S04]  /*0260*/  LOP3.LUT R0, R5, R4, RZ, 0x3c, !PT ;  /* 0x0000000405007212 */ /* 0x000fc800078e3cff */
[----:B------:R-:W-:Y:S01]  /*0270*/  ISETP.GE.AND P2, PT, R0, RZ, PT ;  /* 0x000000ff0000720c */ /* 0x000fe20003f46270 */
[----:B------:R-:W-:-:S06]  /*0280*/  VIADD R0, R18, 0x1f ;  /* 0x0000001f12007836 */ /* 0x000fcc0000000000 */
[----:B------:R-:W-:-:S05]  /*0290*/  @P0 IADD3 R3, PT, PT, R3, 0x1, RZ ;  /* 0x0000000103030810 */ /* 0x000fca0007ffe0ff */
[----:B------:R-:W-:Y:S01]  /*02a0*/  IMAD.MOV.U32 R2, RZ, RZ, R3 ;  /* 0x000000ffff027224 */ /* 0x000fe200078e0003 */
[----:B------:R-:W-:-:S03]  /*02b0*/  SHF.R.S32.HI R3, RZ, 0x1f, R0 ;  /* 0x0000001fff037819 */ /* 0x000fc60000011400 */
[----:B------:R-:W-:Y:S01]  /*02c0*/  @!P2 IMAD.MOV R2, RZ, RZ, -R2 ;  /* 0x000000ffff02a224 */ /* 0x000fe200078e0a02 */
[----:B------:R-:W-:Y:S02]  /*02d0*/  @!P1 LOP3.LUT R2, RZ, R4, RZ, 0x33, !PT ;  /* 0x00000004ff029212 */ /* 0x000fe400078e33ff */
[----:B------:R-:W-:-:S03]  /*02e0*/  LEA.HI R3, R3, R0, RZ, 0x5 ;  /* 0x0000000003037211 */ /* 0x000fc600078f28ff */
[----:B------:R-:W-:Y:S02]  /*02f0*/  IMAD.SHL.U32 R6, R2, 0x8, RZ ;  /* 0x0000000802067824 */ /* 0x000fe400078e00ff */
[----:B------:R-:W-:-:S03]  /*0300*/  IMAD.MOV R2, RZ, RZ, -R2 ;  /* 0x000000ffff027224 */ /* 0x000fc600078e0a02 */
[----:B------:R-:W-:Y:S01]  /*0310*/  LEA.HI.SX32 R3, R3, -R6, 0x1b ;  /* 0x8000000603037211 */ /* 0x000fe200078fdaff */
[----:B------:R-:W-:-:S03]  /*0320*/  IMAD R4, R4, R2, R5 ;  /* 0x0000000204047224 */ /* 0x000fc600078e0205 */
[----:B------:R-:W-:Y:S02]  /*0330*/  VIMNMX R11, PT, PT, R3, 0x8, PT ;  /* 0x00000008030b7848 */ /* 0x000fe40003fe0100 */
[----:B------:R-:W-:Y:S02]  /*0340*/  IABS R9, R4 ;  /* 0x0000000400097213 */ /* 0x000fe40000000000 */
[----:B------:R-:W-:-:S04]  /*0350*/  IABS R7, R11 ;  /* 0x0000000b00077213 */ /* 0x000fc80000000000 */
[----:B------:R-:W1:Y:S08]  /*0360*/  I2F.RP R0, R7 ;  /* 0x0000000700007306 */ /* 0x000e700000209400 */
[----:B-1----:R-:W1:Y:S02]  /*0370*/  MUFU.RCP R0, R0 ;  /* 0x0000000000007308 */ /* 0x002e640000001000 */
[----:B-1----:R-:W-:-:S06]  /*0380*/  VIADD R3, R0, 0xffffffe ;  /* 0x0ffffffe00037836 */ /* 0x002fcc0000000000 */
[----:B------:R-:W1:Y:S02]  /*0390*/  F2I.FTZ.U32.TRUNC.NTZ R3, R3 ;  /* 0x0000000300037305 */ /* 0x000e64000021f000 */
[----:B-1----:R-:W-:-:S04]  /*03a0*/  IMAD.MOV R8, RZ, RZ, -R3 ;  /* 0x000000ffff087224 */ /* 0x002fc800078e0a03 */
[----:B------:R-:W-:Y:S01]  /*03b0*/  IMAD.MOV.U32 R2, RZ, RZ, R8 ;  /* 0x000000ffff027224 */ /* 0x000fe200078e0008 */
[----:B------:R-:W-:-:S03]  /*03c0*/  IABS R8, R11 ;  /* 0x0000000b00087213 */ /* 0x000fc60000000000 */
[----:B------:R-:W-:Y:S01]  /*03d0*/  IMAD R5, R2, R7, RZ ;  /* 0x0000000702057224 */ /* 0x000fe200078e02ff */
[----:B------:R-:W-:Y:S01]  /*03e0*/  IADD3 R0, PT, PT, RZ, -R8, RZ ;  /* 0x80000008ff007210 */ /* 0x000fe20007ffe0ff */
[----:B------:R-:W-:-:S04]  /*03f0*/  IMAD.MOV.U32 R2, RZ, RZ, RZ ;  /* 0x000000ffff027224 */ /* 0x000fc800078e00ff */
[----:B------:R-:W-:-:S06]  /*0400*/  IMAD.HI.U32 R2, R3, R5, R2 ;  /* 0x0000000503027227 */ /* 0x000fcc00078e0002 */
[----:B------:R-:W-:-:S04]  /*0410*/  IMAD.HI.U32 R2, R2, R9, RZ ;  /* 0x0000000902027227 */ /* 0x000fc800078e00ff */
[----:B------:R-:W-:Y:S01]  /*0420*/  IMAD R0, R2, R0, R9 ;  /* 0x0000000002007224 */ /* 0x000fe200078e0209 */
[----:B------:R-:W-:-:S04]  /*0430*/  LOP3.LUT R9, R10, 0x1f, RZ, 0xc0, !PT ;  /* 0x0000001f0a097812 */ /* 0x000fc800078ec0ff */
[----:B------:R-:W-:-:S13]  /*0440*/  ISETP.GT.U32.AND P1, PT, R7, R0, PT ;  /* 0x000000000700720c */ /* 0x000fda0003f24070 */
[----:B------:R-:W-:Y:S02]  /*0450*/  @!P1 IMAD.IADD R0, R0, 0x1, -R7 ;  /* 0x0000000100009824 */ /* 0x000fe400078e0a07 */
[----:B------:R-:W-:Y:S01]  /*0460*/  @!P1 VIADD R2, R2, 0x1 ;  /* 0x0000000102029836 */ /* 0x000fe20000000000 */
[----:B------:R-:W-:Y:S02]  /*0470*/  ISETP.NE.AND P1, PT, R11, RZ, PT ;  /* 0x000000ff0b00720c */ /* 0x000fe40003f25270 */
[----:B------:R-:W-:Y:S02]  /*0480*/  ISETP.GE.U32.AND P0, PT, R0, R7, PT ;  /* 0x000000070000720c */ /* 0x000fe40003f06070 */
[----:B------:R-:W-:-:S04]  /*0490*/  LOP3.LUT R0, R4, R11, RZ, 0x3c, !PT ;  /* 0x0000000b04007212 */ /* 0x000fc800078e3cff */
[----:B------:R-:W-:-:S07]  /*04a0*/  ISETP.GE.AND P2, PT, R0, RZ, PT ;  /* 0x000000ff0000720c */ /* 0x000fce0003f46270 */
[----:B------:R-:W-:Y:S01]  /*04b0*/  @P0 VIADD R2, R2, 0x1 ;  /* 0x0000000102020836 */ /* 0x000fe20000000000 */
[----:B------:R-:W-:-:S05]  /*04c0*/  LOP3.LUT P0, RZ, R10, 0x80, RZ, 0xc0, !PT ;  /* 0x000000800aff7812 */ /* 0x000fca000780c0ff */
[----:B------:R-:W-:Y:S01]  /*04d0*/  @!P2 IMAD.MOV R2, RZ, RZ, -R2 ;  /* 0x000000ffff02a224 */ /* 0x000fe200078e0a02 */
[----:B------:R-:W-:Y:S02]  /*04e0*/  @!P1 LOP3.LUT R2, RZ, R11, RZ, 0x33, !PT ;  /* 0x0000000bff029212 */ /* 0x000fe400078e33ff */
[----:B------:R-:W-:-:S03]  /*04f0*/  ISETP.GT.AND P1, PT, R61, 0x7f, PT ;  /* 0x0000007f3d00780c */ /* 0x000fc60003f24270 */
[----:B------:R-:W-:-:S04]  /*0500*/  IMAD.MOV R0, RZ, RZ, -R2 ;  /* 0x000000ffff007224 */ /* 0x000fc800078e0a02 */
[----:B------:R-:W-:-:S04]  /*0510*/  IMAD R0, R11, R0, R4 ;  /* 0x000000000b007224 */ /* 0x000fc800078e0204 */
[----:B------:R-:W-:Y:S02]  /*0520*/  IMAD.IADD R0, R6, 0x1, R0 ;  /* 0x0000000106007824 */ /* 0x000fe400078e0200 */
[----:B------:R-:W-:Y:S01]  /*0530*/  @!P1 PRMT R40, RZ, 0x7610, R40 ;  /* 0x00007610ff289816 */ /* 0x000fe20000000028 */
[----:B------:R-:W-:Y:S01]  /*0540*/  @!P1 IMAD.SHL.U32 R7, R10, 0x40, RZ ;  /* 0x000000400a079824 */ /* 0x000fe200078e00ff */
[----:B------:R-:W-:Y:S01]  /*0550*/  @!P1 PRMT R42, RZ, 0x7610, R42 ;  /* 0x00007610ff2a9816 */ /* 0x000fe2000000002a */
[----:B------:R-:W-:Y:S01]  /*0560*/  IMAD R9, R0, 0x20, R9 ;  /* 0x0000002000097824 */ /* 0x000fe200078e0209 */
[----:B------:R-:W-:Y:S01]  /*0570*/  @!P1 SHF.L.U32 R8, R10, 0x5, RZ ;  /* 0x000000050a089819 */ /* 0x000fe200000006ff */
[----:B------:R-:W-:Y:S01]  /*0580*/  IMAD.SHL.U32 R6, R2, 0x20, RZ ;  /* 0x0000002002067824 */ /* 0x000fe200078e00ff */
[----:B------:R-:W-:Y:S02]  /*0590*/  @!P1 PRMT R40, R40, 0x5410, RZ ;  /* 0x0000541028289816 */ /* 0x000fe400000000ff */
[----:B------:R-:W-:Y:S01]  /*05a0*/  @!P1 PRMT R42, R42, 0x5410, RZ ;  /* 0x000054102a2a9816 */ /* 0x000fe200000000ff */
[----:B0--3--:R-:W-:Y:S06]  /*05b0*/  @!P1 BRA `(.L_x_0) ;  /* 0x0000002400609947 */ /* 0x009fec0003800000 */
[----:B------:R-:W-:Y:S01]  /*05c0*/  IABS R15, R18 ;  /* 0x00000012000f7213 */ /* 0x000fe20000000000 */
[----:B------:R-:W0:Y:S01]  /*05d0*/  LDCU UR5, c[0x0][0x3a4] ;  /* 0x00007480ff0577ac */ /* 0x000e220008000800 */
[----:B------:R-:W-:Y:S01]  /*05e0*/  IABS R11, R19 ;  /* 0x00000013000b7213 */ /* 0x000fe20000000000 */
[----:B------:R-:W1:Y:S01]  /*05f0*/  LDC R60, c[0x0][0x3a8] ;  /* 0x0000ea00ff3c7b82 */ /* 0x000e620000000800 */
[----:B------:R-:W2:Y:S01]  /*0600*/  I2F.RP R8, R15 ;  /* 0x0000000f00087306 */ /* 0x000ea20000209400 */
[----:B------:R-:W-:Y:S02]  /*0610*/  IABS R14, R9 ;  /* 0x00000009000e7213 */ /* 0x000fe40000000000 */
[----:B------:R-:W-:Y:S02]  /*0620*/  CS2R R40, SRZ ;  /* 0x0000000000287805 */ /* 0x000fe4000001ff00 */
[----:B------:R-:W-:Y:S02]  /*0630*/  LOP3.LUT R7, R10, 0x80, RZ, 0xc0, !PT ;  /* 0x000000800a077812 */ /* 0x000fe400078ec0ff */
[----:B------:R-:W-:-:S02]  /*0640*/  CS2R R42, SRZ ;  /* 0x00000000002a7805 */ /* 0x000fc4000001ff00 */
[----:B------:R-:W-:Y:S02]  /*0650*/  ISETP.NE.AND P5, PT, R18, RZ, PT ;  /* 0x000000ff1200720c */ /* 0x000fe40003fa5270 */
[----:B------:R-:W-:Y:S01]  /*0660*/  LEA.HI R28, R7, R6, RZ, 0x19 ;  /* 0x00000006071c7211 */ /* 0x000fe200078fc8ff */
[----:B------:R-:W3:Y:S01]  /*0670*/  I2F.RP R0, R11 ;  /* 0x0000000b00007306 */ /* 0x000ee20000209400 */
[----:B------:R-:W-:Y:S02]  /*0680*/  LOP3.LUT R68, R70, 0x10, RZ, 0xfc, !PT ;  /* 0x0000001046447812 */ /* 0x000fe400078efcff */
[C---:B------:R-:W-:Y:S01]  /*0690*/  IADD3 R21, PT, PT, R28.reuse, 0x1c, RZ ;  /* 0x0000001c1c157810 */ /* 0x040fe20007ffe0ff */
[----:B------:R-:W-:Y:S01]  /*06a0*/  VIADD R17, R28, 0x1e ;  /* 0x0000001e1c117836 */ /* 0x000fe20000000000 */
[----:B------:R-:W-:Y:S01]  /*06b0*/  LOP3.LUT R66, R70, 0x20, RZ, 0xfc, !PT ;  /* 0x0000002046427812 */ /* 0x000fe200078efcff */
[----:B------:R-:W-:Y:S01]  /*06c0*/  VIADD R22, R28, 0x18 ;  /* 0x000000181c167836 */ /* 0x000fe20000000000 */
[----:B------:R-:W-:Y:S01]  /*06d0*/  LOP3.LUT R69, R70, 0x8, RZ, 0xfc, !PT ;  /* 0x0000000846457812 */ /* 0x000fe200078efcff */
[----:B--2---:R-:W2:Y:S01]  /*06e0*/  MUFU.RCP R8, R8 ;  /* 0x0000000800087308 */ /* 0x004ea20000001000 */
[----:B------:R-:W-:-:S02]  /*06f0*/  VIADD R23, R28, 0x16 ;  /* 0x000000161c177836 */ /* 0x000fc40000000000 */
[----:B------:R-:W-:Y:S01]  /*0700*/  IABS R20, R22 ;  /* 0x0000001600147213 */ /* 0x000fe20000000000 */
[C---:B------:R-:W-:Y:S02]  /*0710*/  VIADD R24, R28.reuse, 0x14 ;  /* 0x000000141c187836 */ /* 0x040fe40000000000 */
[C---:B------:R-:W-:Y:S02]  /*0720*/  VIADD R32, R28.reuse, 0xc ;  /* 0x0000000c1c207836 */ /* 0x040fe40000000000 */
[----:B---3--:R-:W3:Y:S01]  /*0730*/  MUFU.RCP R0, R0 ;  /* 0x0000000000007308 */ /* 0x008ee20000001000 */
[C---:B------:R-:W-:Y:S02]  /*0740*/  VIADD R34, R28.reuse, 0xa ;  /* 0x0000000a1c227836 */ /* 0x040fe40000000000 */
[C---:B------:R-:W-:Y:S02]  /*0750*/  VIADD R36, R28.reuse, 0x8 ;  /* 0x000000081c247836 */ /* 0x040fe40000000000 */
[----:B------:R-:W-:-:S02]  /*0760*/  VIADD R37, R28, 0x6 ;  /* 0x000000061c257836 */ /* 0x000fc40000000000 */
[----:B------:R-:W-:Y:S02]  /*0770*/  VIADD R38, R28, 0x4 ;  /* 0x000000041c267836 */ /* 0x000fe40000000000 */
[----:B--2---:R-:W-:Y:S01]  /*0780*/  VIADD R4, R8, 0xffffffe ;  /* 0x0ffffffe08047836 */ /* 0x004fe20000000000 */
[----:B------:R-:W-:Y:S01]  /*0790*/  IABS R8, R17 ;  /* 0x0000001100087213 */ /* 0x000fe20000000000 */
[-C--:B-1----:R-:W-:Y:S02]  /*07a0*/  IMAD R48, R67, R60.reuse, RZ ;  /* 0x0000003c43307224 */ /* 0x082fe400078e02ff */
[----:B------:R1:W2:Y:S01]  /*07b0*/  F2I.FTZ.U32.TRUNC.NTZ R5, R4 ;  /* 0x0000000400057305 */ /* 0x0002a2000021f000 */
[-C--:B------:R-:W-:Y:S02]  /*07c0*/  IMAD R49, R70, R60.reuse, RZ ;  /* 0x0000003c46317224 */ /* 0x080fe400078e02ff */
[----:B------:R-:W-:Y:S02]  /*07d0*/  IMAD R58, R66, R60, RZ ;  /* 0x0000003c423a7224 */ /* 0x000fe400078e02ff */
[----:B---3--:R-:W-:-:S02]  /*07e0*/  VIADD R2, R0, 0xffffffe ;  /* 0x0ffffffe00027836 */ /* 0x008fc40000000000 */
[----:B------:R-:W-:Y:S02]  /*07f0*/  IMAD R59, R68, R60, RZ ;  /* 0x0000003c443b7224 */ /* 0x000fe400078e02ff */
[----:B-1----:R-:W-:Y:S01]  /*0800*/  IMAD.MOV.U32 R4, RZ, RZ, RZ ;  /* 0x000000ffff047224 */ /* 0x002fe200078e00ff */
[----:B------:R1:W3:Y:S01]  /*0810*/  F2I.FTZ.U32.TRUNC.NTZ R3, R2 ;  /* 0x0000000200037305 */ /* 0x0002e2000021f000 */
[----:B--2---:R-:W-:-:S04]  /*0820*/  IMAD.MOV R12, RZ, RZ, -R5 ;  /* 0x000000ffff0c7224 */ /* 0x004fc800078e0a05 */
[----:B------:R-:W-:Y:S01]  /*0830*/  IMAD R13, R12, R15, RZ ;  /* 0x0000000f0c0d7224 */ /* 0x000fe200078e02ff */
[----:B------:R-:W-:Y:S01]  /*0840*/  IABS R12, R21 ;  /* 0x00000015000c7213 */ /* 0x000fe20000000000 */
[----:B-1----:R-:W-:Y:S02]  /*0850*/  IMAD.MOV.U32 R2, RZ, RZ, RZ ;  /* 0x000000ffff027224 */ /* 0x002fe400078e00ff */
[----:B------:R-:W-:-:S04]  /*0860*/  IMAD.HI.U32 R5, R5, R13, R4 ;  /* 0x0000000d05057227 */ /* 0x000fc800078e0004 */
[----:B---3--:R-:W-:Y:S02]  /*0870*/  IMAD.MOV R0, RZ, RZ, -R3 ;  /* 0x000000ffff007224 */ /* 0x008fe400078e0a03 */
[----:B------:R-:W-:-:S04]  /*0880*/  IMAD.HI.U32 R5, R5, R14, RZ ;  /* 0x0000000e05057227 */ /* 0x000fc800078e00ff */
[----:B------:R-:W-:Y:S02]  /*0890*/  IMAD.MOV R5, RZ, RZ, -R5 ;  /* 0x000000ffff057224 */ /* 0x000fe400078e0a05 */
[----:B------:R-:W-:Y:S02]  /*08a0*/  IMAD R13, R0, R11, RZ ;  /* 0x0000000b000d7224 */ /* 0x000fe400078e02ff */
[----:B------:R-:W-:Y:S02]  /*08b0*/  IMAD R14, R15, R5, R14 ;  /* 0x000000050f0e7224 */ /* 0x000fe400078e020e */
[----:B------:R-:W-:-:S03]  /*08c0*/  IMAD.HI.U32 R3, R3, R13, R2 ;  /* 0x0000000d03037227 */ /* 0x000fc600078e0002 */
[----:B------:R-:W-:Y:S01]  /*08d0*/  ISETP.GT.U32.AND P1, PT, R15, R14, PT ;  /* 0x0000000e0f00720c */ /* 0x000fe20003f24070 */
[----:B------:R-:W-:Y:S02]  /*08e0*/  VIADD R13, R28, 0x1a ;  /* 0x0000001a1c0d7836 */ /* 0x000fe40000000000 */
[----:B------:R-:W-:-:S03]  /*08f0*/  IMAD.HI.U32 R0, R3, R8, RZ ;  /* 0x0000000803007227 */ /* 0x000fc600078e00ff */
[----:B------:R-:W-:Y:S01]  /*0900*/  IABS R16, R13 ;  /* 0x0000000d00107213 */ /* 0x000fe20000000000 */
[----:B------:R-:W-:-:S04]  /*0910*/  IMAD.HI.U32 R2, R3, R12, RZ ;  /* 0x0000000c03027227 */ /* 0x000fc800078e00ff */
[----:B------:R-:W-:-:S04]  /*0920*/  IMAD.HI.U32 R4, R3, R16, RZ ;  /* 0x0000001003047227 */ /* 0x000fc800078e00ff */
[----:B------:R-:W-:Y:S02]  /*0930*/  @!P1 IMAD.IADD R14, R14, 0x1, -R15 ;  /* 0x000000010e0e9824 */ /* 0x000fe400078e0a0f */
[----:B------:R-:W-:Y:S02]  /*0940*/  IMAD.MOV R0, RZ, RZ, -R0 ;  /* 0x000000ffff007224 */ /* 0x000fe400078e0a00 */
[----:B------:R-:W-:Y:S01]  /*0950*/  IMAD.MOV R5, RZ, RZ, -R4 ;  /* 0x000000ffff057224 */ /* 0x000fe200078e0a04 */
[----:B------:R-:W-:Y:S01]  /*0960*/  ISETP.GT.U32.AND P3, PT, R15, R14, PT ;  /* 0x0000000e0f00720c */ /* 0x000fe20003f64070 */
[----:B------:R-:W-:Y:S02]  /*0970*/  IMAD.MOV R2, RZ, RZ, -R2 ;  /* 0x000000ffff027224 */ /* 0x000fe400078e0a02 */
[C---:B------:R-:W-:Y:S01]  /*0980*/  IMAD R4, R11.reuse, R0, R8 ;  /* 0x000000000b047224 */ /* 0x040fe200078e0208 */
[----:B------:R-:W-:Y:S01]  /*0990*/  SHF.L.U32 R0, R10, 0x1, RZ ;  /* 0x000000010a007819 */ /* 0x000fe200000006ff */
[C---:B------:R-:W-:Y:S01]  /*09a0*/  IMAD R8, R11.reuse, R2, R12 ;  /* 0x000000020b087224 */ /* 0x040fe200078e020c */
[----:B------:R-:W-:Y:S01]  /*09b0*/  SHF.R.S32.HI R2, RZ, 0x1f, R61 ;  /* 0x0000001fff027819 */ /* 0x000fe2000001143d */
[C---:B------:R-:W-:Y:S01]  /*09c0*/  IMAD R12, R11.reuse, R5, R16 ;  /* 0x000000050b0c7224 */ /* 0x040fe200078e0210 */
[----:B------:R-:W-:Y:S01]  /*09d0*/  ISETP.GT.U32.AND P1, PT, R11, R4, PT ;  /* 0x000000040b00720c */ /* 0x000fe20003f24070 */
[----:B------:R-:W-:Y:S01]  /*09e0*/  IMAD.HI.U32 R5, R3, R20, RZ ;  /* 0x0000001403057227 */ /* 0x000fe200078e00ff */
[----:B------:R-:W-:-:S02]  /*09f0*/  ISETP.GT.U32.AND P2, PT, R11, R8, PT ;  /* 0x000000080b00720c */ /* 0x000fc40003f44070 */
[----:B------:R-:W-:Y:S01]  /*0a00*/  ISETP.GT.U32.AND P4, PT, R11, R12, PT ;  /* 0x0000000c0b00720c */ /* 0x000fe20003f84070 */
[----:B------:R-:W-:Y:S01]  /*0a10*/  @!P3 IMAD.IADD R14, R14, 0x1, -R15 ;  /* 0x000000010e0eb824 */ /* 0x000fe200078e0a0f */
[----:B------:R-:W-:Y:S01]  /*0a20*/  ISETP.GE.AND P3, PT, R9, RZ, PT ;  /* 0x000000ff0900720c */ /* 0x000fe20003f66270 */
[----:B------:R-:W-:Y:S01]  /*0a30*/  IMAD.MOV R5, RZ, RZ, -R5 ;  /* 0x000000ffff057224 */ /* 0x000fe200078e0a05 */
[----:B------:R-:W-:Y:S02]  /*0a40*/  LOP3.LUT R16, R0, 0x10, RZ, 0xc0, !PT ;  /* 0x0000001000107812 */ /* 0x000fe400078ec0ff */
[----:B------:R-:W-:Y:S01]  /*0a50*/  LEA.HI R61, R2, R61, RZ, 0x7 ;  /* 0x0000003d023d7211 */ /* 0x000fe200078f38ff */
[----:B------:R-:W-:Y:S01]  /*0a60*/  IMAD R2, R11, R5, R20 ;  /* 0x000000050b027224 */ /* 0x000fe200078e0214 */
[----:B------:R-:W-:Y:S01]  /*0a70*/  LEA.HI R30, R7, R16, RZ, 0x1e ;  /* 0x00000010071e7211 */ /* 0x000fe200078ff0ff */
[--C-:B------:R-:W-:Y:S01]  /*0a80*/  @!P1 IMAD.IADD R4, R4, 0x1, -R11.reuse ;  /* 0x0000000104049824 */ /* 0x100fe200078e0a0b */
[----:B------:R-:W-:Y:S01]  /*0a90*/  IABS R16, R23 ;  /* 0x0000001700107213 */ /* 0x000fe20000000000 */
[--C-:B------:R-:W-:Y:S01]  /*0aa0*/  @!P2 IMAD.IADD R8, R8, 0x1, -R11.reuse ;  /* 0x000000010808a824 */ /* 0x100fe200078e0a0b */
[----:B------:R-:W-:Y:S01]  /*0ab0*/  ISETP.GE.AND P1, PT, R17, RZ, PT ;  /* 0x000000ff1100720c */ /* 0x000fe20003f26270 */
[----:B------:R-:W-:Y:S01]  /*0ac0*/  @!P4 IMAD.IADD R12, R12, 0x1, -R11 ;  /* 0x000000010c0cc824 */ /* 0x000fe200078e0a0b */
[----:B------:R-:W-:Y:S01]  /*0ad0*/  ISETP.GT.U32.AND P2, PT, R11, R4, PT ;  /* 0x000000040b00720c */ /* 0x000fe20003f44070 */
[----:B------:R-:W-:Y:S01]  /*0ae0*/  IMAD.HI.U32 R5, R3, R16, RZ ;  /* 0x0000001003057227 */ /* 0x000fe200078e00ff */
[----:B------:R-:W-:-:S02]  /*0af0*/  @!P3 IADD3 R14, PT, PT, -R14, RZ, RZ ;  /* 0x000000ff0e0eb210 */ /* 0x000fc40007ffe1ff */
[C---:B------:R-:W-:Y:S01]  /*0b00*/  ISETP.GT.U32.AND P3, PT, R11.reuse, R2, PT ;  /* 0x000000020b00720c */ /* 0x040fe20003f64070 */
[----:B------:R-:W-:Y:S01]  /*0b10*/  IMAD.MOV R5, RZ, RZ, -R5 ;  /* 0x000000ffff057224 */ /* 0x000fe200078e0a05 */
[C---:B------:R-:W-:Y:S02]  /*0b20*/  ISETP.GT.U32.AND P4, PT, R11.reuse, R8, PT ;  /* 0x000000080b00720c */ /* 0x040fe40003f84070 */
[----:B------:R-:W-:Y:S01]  /*0b30*/  IABS R7, R24 ;  /* 0x0000001800077213 */ /* 0x000fe20000000000 */
[C---:B------:R-:W-:Y:S01]  /*0b40*/  IMAD R16, R11.reuse, R5, R16 ;  /* 0x000000050b107224 */ /* 0x040fe200078e0210 */
[C---:B------:R-:W-:Y:S02]  /*0b50*/  ISETP.GT.U32.AND P6, PT, R11.reuse, R12, PT ;  /* 0x0000000c0b00720c */ /* 0x040fe40003fc4070 */
[----:B------:R-:W-:Y:S01]  /*0b60*/  @!P5 LOP3.LUT R14, RZ, R18, RZ, 0x33, !PT ;  /* 0x00000012ff0ed212 */ /* 0x000fe200078e33ff */
[----:B------:R-:W-:Y:S01]  /*0b70*/  @!P2 IMAD.IADD R4, R4, 0x1, -R11 ;  /* 0x000000010404a824 */ /* 0x000fe200078e0a0b */
[----:B------:R-:W-:Y:S01]  /*0b80*/  ISETP.GT.U32.AND P2, PT, R11, R16, PT ;  /* 0x000000100b00720c */ /* 0x000fe20003f44070 */
[----:B------:R-:W-:Y:S01]  /*0b90*/  IMAD.MOV.U32 R18, RZ, RZ, R7 ;  /* 0x000000ffff127224 */ /* 0x000fe200078e0007 */
[----:B------:R-:W-:Y:S01]  /*0ba0*/  ISETP.GE.AND P5, PT, R21, RZ, PT ;  /* 0x000000ff1500720c */ /* 0x000fe20003fa6270 */
[----:B------:R-:W-:Y:S01]  /*0bb0*/  @!P3 IMAD.IADD R2, R2, 0x1, -R11 ;  /* 0x000000010202b824 */ /* 0x000fe200078e0a0b */
[----:B------:R-:W-:Y:S01]  /*0bc0*/  ISETP.GE.AND P3, PT, R23, RZ, PT ;  /* 0x000000ff1700720c */ /* 0x000fe20003f66270 */
[----:B------:R-:W-:Y:S01]  /*0bd0*/  IMAD.MOV.U32 R15, RZ, RZ, R4 ;  /* 0x000000ffff0f7224 */ /* 0x000fe200078e0004 */
[----:B------:R-:W-:Y:S01]  /*0be0*/  SHF.R.S32.HI R61, RZ, 0x7, R61 ;  /* 0x00000007ff3d7819 */ /* 0x000fe2000001143d */
[----:B------:R-:W-:Y:S01]  /*0bf0*/  @!P4 IMAD.IADD R8, R8, 0x1, -R11 ;  /* 0x000000010808c824 */ /* 0x000fe200078e0a0b */
[----:B------:R-:W-:Y:S01]  /*0c00*/  ISETP.GE.AND P4, PT, R13, RZ, PT ;  /* 0x000000ff0d00720c */ /* 0x000fe20003f86270 */
[----:B------:R-:W-:-:S04]  /*0c10*/  IMAD.HI.U32 R5, R3, R18, RZ ;  /* 0x0000001203057227 */ /* 0x000fc800078e00ff */
[----:B------:R-:W-:Y:S01]  /*0c20*/  @!P1 IMAD.MOV R15, RZ, RZ, -R15 ;  /* 0x000000ffff0f9224 */ /* 0x000fe200078e0a0f */
[----:B------:R-:W-:Y:S01]  /*0c30*/  ISETP.GT.U32.AND P1, PT, R11, R2, PT ;  /* 0x000000020b00720c */ /* 0x000fe20003f24070 */
[----:B------:R-:W-:Y:S01]  /*0c40*/  VIADD R13, R28, 0x12 ;  /* 0x000000121c0d7836 */ /* 0x000fe20000000000 */
[----:B------:R-:W-:Y:S01]  /*0c50*/  IADD3 R5, PT, PT, -R5, RZ, RZ ;  /* 0x000000ff05057210 */ /* 0x000fe20007ffe1ff */
[--C-:B------:R-:W-:Y:S01]  /*0c60*/  @!P6 IMAD.IADD R12, R12, 0x1, -R11.reuse ;  /* 0x000000010c0ce824 */ /* 0x100fe200078e0a0b */
[----:B------:R-:W-:Y:S01]  /*0c70*/  ISETP.GE.AND P6, PT, R22, RZ, PT ;  /* 0x000000ff1600720c */ /* 0x000fe20003fc6270 */
[----:B------:R-:W-:Y:S01]  /*0c80*/  @!P2 IMAD.IADD R16, R16, 0x1, -R11 ;  /* 0x000000011010a824 */ /* 0x000fe200078e0a0b */
[----:B------:R-:W-:Y:S01]  /*0c90*/  IABS R20, R13 ;  /* 0x0000000d00147213 */ /* 0x000fe20000000000 */
[C---:B------:R-:W-:Y:S01]  /*0ca0*/  IMAD R4, R11.reuse, R5, R18 ;  /* 0x000000050b047224 */ /* 0x040fe200078e0212 */
[----:B------:R-:W-:Y:S01]  /*0cb0*/  IABS R18, R32 ;  /* 0x0000002000127213 */ /* 0x000fe20000000000 */
[----:B------:R-:W-:Y:S01]  /*0cc0*/  IMAD.MOV.U32 R21, RZ, RZ, R12 ;  /* 0x000000ffff157224 */ /* 0x000fe200078e000c */
[----:B------:R-:W-:Y:S01]  /*0cd0*/  ISETP.GT.U32.AND P2, PT, R11, R16, PT ;  /* 0x000000100b00720c */ /* 0x000fe20003f44070 */
[----:B------:R-:W-:-:S02]  /*0ce0*/  IMAD.HI.U32 R5, R3, R20, RZ ;  /* 0x0000001403057227 */ /* 0x000fc400078e00ff */
[----:B------:R-:W-:Y:S02]  /*0cf0*/  @!P1 IADD3 R2, PT, PT, R2, -R11, RZ ;  /* 0x8000000b02029210 */ /* 0x000fe40007ffe0ff */
[----:B------:R-:W-:Y:S01]  /*0d00*/  @!P4 IMAD.MOV R21, RZ, RZ, -R21 ;  /* 0x000000ffff15c224 */ /* 0x000fe200078e0a15 */
[----:B------:R-:W-:Y:S01]  /*0d10*/  ISETP.GT.U32.AND P4, PT, R11, R4, PT ;  /* 0x000000040b00720c */ /* 0x000fe20003f84070 */
[----:B------:R-:W-:Y:S01]  /*0d20*/  IMAD.MOV.U32 R17, RZ, RZ, R8 ;  /* 0x000000ffff117224 */ /* 0x000fe200078e0008 */
[----:B------:R-:W-:Y:S01]  /*0d30*/  ISETP.GE.AND P1, PT, R13, RZ, PT ;  /* 0x000000ff0d00720c */ /* 0x000fe20003f26270 */
[----:B------:R-:W-:Y:S02]  /*0d40*/  VIADD R22, R28, 0x10 ;  /* 0x000000101c167836 */ /* 0x000fe40000000000 */
[----:B------:R-:W-:Y:S02]  /*0d50*/  IMAD.MOV R8, RZ, RZ, -R5 ;  /* 0x000000ffff087224 */ /* 0x000fe400078e0a05 */
[----:B------:R-:W-:Y:S01]  /*0d60*/  IMAD.MOV.U32 R23, RZ, RZ, R2 ;  /* 0x000000ffff177224 */ /* 0x000fe200078e0002 */
[----:B------:R-:W-:Y:S01]  /*0d70*/  IABS R7, R22 ;  /* 0x0000001600077213 */ /* 0x000fe20000000000 */
[----:B------:R-:W-:Y:S01]  /*0d80*/  IMAD R8, R11, R8, R20 ;  /* 0x000000080b087224 */ /* 0x000fe200078e0214 */
[----:B------:R-:W-:Y:S01]  /*0d90*/  IABS R20, R34 ;  /* 0x0000002200147213 */ /* 0x000fe20000000000 */
[----:B------:R-:W-:-:S02]  /*0da0*/  @!P6 IMAD.MOV R23, RZ, RZ, -R23 ;  /* 0x000000ffff17e224 */ /* 0x000fc400078e0a17 */
[----:B------:R-:W-:Y:S01]  /*0db0*/  IMAD.MOV.U32 R12, RZ, RZ, R7 ;  /* 0x000000ffff0c7224 */ /* 0x000fe200078e0007 */
[----:B------:R-:W-:Y:S01]  /*0dc0*/  ISETP.GT.U32.AND P6, PT, R11, R8, PT ;  /* 0x000000080b00720c */ /* 0x000fe20003fc4070 */
[--C-:B------:R-:W-:Y:S02]  /*0dd0*/  @!P4 IMAD.IADD R4, R4, 0x1, -R11.reuse ;  /* 0x000000010404c824 */ /* 0x100fe400078e0a0b */
[----:B------:R-:W-:Y:S01]  /*0de0*/  @!P2 IMAD.IADD R16, R16, 0x1, -R11 ;  /* 0x000000011010a824 */ /* 0x000fe200078e0a0b */
[----:B------:R-:W-:Y:S01]  /*0df0*/  ISETP.GE.AND P2, PT, R22, RZ, PT ;  /* 0x000000ff1600720c */ /* 0x000fe20003f46270 */
[----:B------:R-:W-:Y:S01]  /*0e00*/  IMAD.HI.U32 R5, R3, R12, RZ ;  /* 0x0000000c03057227 */ /* 0x000fe200078e00ff */
[----:B------:R-:W-:Y:S02]  /*0e10*/  ISETP.GT.U32.AND P4, PT, R11, R4, PT ;  /* 0x000000040b00720c */ /* 0x000fe40003f84070 */
[----:B------:R-:W-:Y:S01]  /*0e20*/  IABS R22, R36 ;  /* 0x0000002400167213 */ /* 0x000fe20000000000 */
[----:B------:R-:W-:-:S02]  /*0e30*/  VIADD R2, R28, 0xe ;  /* 0x0000000e1c027836 */ /* 0x000fc40000000000 */
[----:B------:R-:W-:Y:S02]  /*0e40*/  IMAD.MOV.U32 R25, RZ, RZ, R16 ;  /* 0x000000ffff197224 */ /* 0x000fe400078e0010 */
[----:B------:R-:W-:Y:S01]  /*0e50*/  IMAD.MOV R5, RZ, RZ, -R5 ;  /* 0x000000ffff057224 */ /* 0x000fe200078e0a05 */
[----:B------:R-:W-:Y:S01]  /*0e60*/  IABS R7, R2 ;  /* 0x0000000200077213 */ /* 0x000fe20000000000 */
[----:B------:R-:W-:Y:S01]  /*0e70*/  @!P3 IMAD.MOV R25, RZ, RZ, -R25 ;  /* 0x000000ffff19b224 */ /* 0x000fe200078e0a19 */
[----:B------:R-:W-:Y:S01]  /*0e80*/  ISETP.GE.AND P3, PT, R2, RZ, PT ;  /* 0x000000ff0200720c */ /* 0x000fe20003f66270 */
[C---:B------:R-:W-:Y:S01]  /*0e90*/  IMAD R2, R11.reuse, R5, R12 ;  /* 0x000000050b027224 */ /* 0x040fe200078e020c */
[----:B------:R-:W-:Y:S01]  /*0ea0*/  MOV R12, R7 ;  /* 0x00000007000c7202 */ /* 0x000fe20000000f00 */
[--C-:B------:R-:W-:Y:S02]  /*0eb0*/  @!P6 IMAD.IADD R8, R8, 0x1, -R11.reuse ;  /* 0x000000010808e824 */ /* 0x100fe400078e0a0b */
[----:B------:R-:W-:Y:S01]  /*0ec0*/  @!P4 IMAD.IADD R4, R4, 0x1, -R11 ;  /* 0x000000010404c824 */ /* 0x000fe200078e0a0b */
[----:B------:R-:W-:Y:S01]  /*0ed0*/  ISETP.GT.U32.AND P4, PT, R11, R2, PT ;  /* 0x000000020b00720c */ /* 0x000fe20003f84070 */
[----:B------:R-:W-:Y:S01]  /*0ee0*/  IMAD.HI.U32 R5, R3, R12, RZ ;  /* 0x0000000c03057227 */ /* 0x000fe200078e00ff */
[----:B------:R-:W-:-:S03]  /*0ef0*/  ISETP.GT.U32.AND P6, PT, R11, R8, PT ;  /* 0x000000080b00720c */ /* 0x000fc60003fc4070 */
[----:B------:R-:W-:Y:S02]  /*0f00*/  IMAD.MOV R5, RZ, RZ, -R5 ;  /* 0x000000ffff057224 */ /* 0x000fe400078e0a05 */
[----:B------:R-:W-:Y:S01]  /*0f10*/  @!P5 IMAD.MOV R17, RZ, RZ, -R17 ;  /* 0x000000ffff11d224 */ /* 0x000fe200078e0a11 */
[----:B------:R-:W-:Y:S01]  /*0f20*/  ISETP.GE.AND P5, PT, R24, RZ, PT ;  /* 0x000000ff1800720c */ /* 0x000fe20003fa6270 */
[----:B------:R-:W-:Y:S01]  /*0f30*/  IMAD R12, R11, R5, R12 ;  /* 0x000000050b0c7224 */ /* 0x000fe200078e020c */
[----:B------:R-:W-:Y:S01]  /*0f40*/  IABS R24, R37 ;  /* 0x0000002500187213 */ /* 0x000fe20000000000 */
[----:B------:R-:W-:Y:S02]  /*0f50*/  IMAD.HI.U32 R5, R3, R18, RZ ;  /* 0x0000001203057227 */ /* 0x000fe400078e00ff */
[----:B------:R-:W-:Y:S02]  /*0f60*/  @!P4 IADD3 R2, PT, PT, R2, -R11, RZ ;  /* 0x8000000b0202c210 */ /* 0x000fe40007ffe0ff */
[----:B------:R-:W-:Y:S01]  /*0f70*/  @!P6 IMAD.IADD R8, R8, 0x1, -R11 ;  /* 0x000000010808e824 */ /* 0x000fe200078e0a0b */
[C---:B------:R-:W-:Y:S01]  /*0f80*/  ISETP.GT.U32.AND P6, PT, R11.reuse, R12, PT ;  /* 0x0000000c0b00720c */ /* 0x040fe20003fc4070 */
[----:B------:R-:W-:Y:S01]  /*0f90*/  IMAD.MOV.U32 R27, RZ, RZ, R4 ;  /* 0x000000ffff1b7224 */ /* 0x000fe200078e0004 */
[----:B------:R-:W-:Y:S01]  /*0fa0*/  ISETP.GT.U32.AND P4, PT, R11, R2, PT ;  /* 0x000000020b00720c */ /* 0x000fe20003f84070 */
[----:B------:R-:W-:Y:S01]  /*0fb0*/  IMAD.HI.U32 R7, R3, R20, RZ ;  /* 0x0000001403077227 */ /* 0x000fe200078e00ff */
[----:B------:R-:W-:-:S03]  /*0fc0*/  IABS R4, R28 ;  /* 0x0000001c00047213 */ /* 0x000fc60000000000 */
[----:B------:R-:W-:-:S04]  /*0fd0*/  IMAD.HI.U32 R13, R3, R22, RZ ;  /* 0x00000016030d7227 */ /* 0x000fc800078e00ff */
[----:B------:R-:W-:-:S04]  /*0fe0*/  IMAD.HI.U32 R16, R3, R24, RZ ;  /* 0x0000001803107227 */ /* 0x000fc800078e00ff */
[----:B------:R-:W-:Y:S01]  /*0ff0*/  @!P6 IMAD.IADD R12, R12, 0x1, -R11 ;  /* 0x000000010c0ce824 */ /* 0x000fe200078e0a0b */
[----:B------:R-:W-:Y:S01]  /*1000*/  @!P4 IADD3 R2, PT, PT, R2, -R11, RZ ;  /* 0x8000000b0202c210 */ /* 0x000fe20007ffe0ff */
[----:B------:R-:W-:Y:S01]  /*1010*/  IMAD.MOV R5, RZ, RZ, -R5 ;  /* 0x000000ffff057224 */ /* 0x000fe200078e0a05 */
[----:B------:R-:W-:Y:S01]  /*1020*/  ISETP.GE.AND P6, PT, R28, RZ, PT ;  /* 0x000000ff1c00720c */ /* 0x000fe20003fc6270 */
[----:B------:R-:W-:Y:S01]  /*1030*/  @!P5 IMAD.MOV R27, RZ, RZ, -R27 ;  /* 0x000000ffff1bd224 */ /* 0x000fe200078e0a1b */
[----:B------:R-:W-:Y:S01]  /*1040*/  ISETP.GT.U32.AND P5, PT, R11, R12, PT ;  /* 0x0000000c0b00720c */ /* 0x000fe20003fa4070 */
[----:B------:R-:W-:Y:S02]  /*1050*/  IMAD.MOV R7, RZ, RZ, -R7 ;  /* 0x000000ffff077224 */ /* 0x000fe400078e0a07 */
[----:B------:R-:W-:Y:S02]  /*1060*/  IMAD.MOV R13, RZ, RZ, -R13 ;  /* 0x000000ffff0d7224 */ /* 0x000fe400078e0a0d */
[----:B------:R-:W-:-:S02]  /*1070*/  IMAD.MOV R26, RZ, RZ, -R16 ;  /* 0x000000ffff1a7224 */ /* 0x000fc400078e0a10 */
[C---:B------:R-:W-:Y:S01]  /*1080*/  IMAD R16, R11.reuse, R5, R18 ;  /* 0x000000050b107224 */ /* 0x040fe200078e0212 */
[----:B------:R-:W-:Y:S01]  /*1090*/  LOP3.LUT R5, R10, 0x7f, RZ, 0xc0, !PT ;  /* 0x0000007f0a057812 */ /* 0x000fe200078ec0ff */
[C---:B------:R-:W-:Y:S01]  /*10a0*/  IMAD R18, R11.reuse, R7, R20 ;  /* 0x000000070b127224 */ /* 0x040fe200078e0214 */
[----:B------:R-:W-:Y:S01]  /*10b0*/  SEL R7, RZ, 0x110, !P0 ;  /* 0x00000110ff077807 */ /* 0x000fe20004000000 */
[C---:B------:R-:W-:Y:S01]  /*10c0*/  IMAD R20, R11.reuse, R13, R22 ;  /* 0x0000000d0b147224 */ /* 0x040fe200078e0216 */
[C---:B------:R-:W-:Y:S01]  /*10d0*/  ISETP.GT.U32.AND P4, PT, R11.reuse, R16, PT ;  /* 0x000000100b00720c */ /* 0x040fe20003f84070 */
[----:B------:R-:W-:Y:S02]  /*10e0*/  IMAD.MOV.U32 R31, RZ, RZ, R2 ;  /* 0x000000ffff1f7224 */ /* 0x000fe400078e0002 */
[----:B------:R-:W-:Y:S02]  /*10f0*/  IMAD.MOV.U32 R29, RZ, RZ, R8 ;  /* 0x000000ffff1d7224 */ /* 0x000fe400078e0008 */
[C---:B------:R-:W-:Y:S01]  /*1100*/  IMAD R22, R11.reuse, R26, R24 ;  /* 0x0000001a0b167224 */ /* 0x040fe200078e0218 */
[----:B------:R-:W-:Y:S01]  /*1110*/  IABS R24, R38 ;  /* 0x0000002600187213 */ /* 0x000fe20000000000 */
[----:B------:R-:W-:Y:S01]  /*1120*/  @!P2 IMAD.MOV R31, RZ, RZ, -R31 ;  /* 0x000000ffff1fa224 */ /* 0x000fe200078e0a1f */
[C---:B------:R-:W-:Y:S01]  /*1130*/  ISETP.GT.U32.AND P2, PT, R11.reuse, R20, PT ;  /* 0x000000140b00720c */ /* 0x040fe20003f44070 */
[----:B------:R-:W-:Y:S01]  /*1140*/  @!P1 IMAD.MOV R29, RZ, RZ, -R29 ;  /* 0x000000ffff1d9224 */ /* 0x000fe200078e0a1d */
[C---:B------:R-:W-:Y:S01]  /*1150*/  ISETP.GT.U32.AND P1, PT, R11.reuse, R18, PT ;  /* 0x000000120b00720c */ /* 0x040fe20003f24070 */
[----:B------:R-:W-:Y:S01]  /*1160*/  @!P5 IMAD.IADD R12, R12, 0x1, -R11 ;  /* 0x000000010c0cd824 */ /* 0x000fe200078e0a0b */
[----:B------:R-:W-:Y:S01]  /*1170*/  ISETP.GT.U32.AND P5, PT, R11, R22, PT ;  /* 0x000000160b00720c */ /* 0x000fe20003fa4070 */
[----:B------:R-:W-:-:S02]  /*1180*/  VIADD R13, R28, 0x2 ;  /* 0x000000021c0d7836 */ /* 0x000fc40000000000 */
[----:B------:R-:W-:Y:S02]  /*1190*/  IMAD.MOV.U32 R33, RZ, RZ, R12 ;  /* 0x000000ffff217224 */ /* 0x000fe400078e000c */
[----:B------:R-:W-:Y:S01]  /*11a0*/  IMAD.MOV.U32 R28, RZ, RZ, R4 ;  /* 0x000000ffff1c7224 */ /* 0x000fe200078e0004 */
[----:B------:R-:W-:Y:S01]  /*11b0*/  IABS R26, R13 ;  /* 0x0000000d001a7213 */ /* 0x000fe20000000000 */
[----:B------:R-:W-:Y:S02]  /*11c0*/  @!P3 IMAD.MOV R33, RZ, RZ, -R33 ;  /* 0x000000ffff21b224 */ /* 0x000fe400078e0a21 */
[----:B------:R-:W-:Y:S02]  /*11d0*/  @!P2 IMAD.IADD R20, R20, 0x1, -R11 ;  /* 0x000000011414a824 */ /* 0x000fe400078e0a0b */
[----:B------:R-:W-:Y:S01]  /*11e0*/  @!P1 IADD3 R18, PT, PT, R18, -R11, RZ ;  /* 0x8000000b12129210 */ /* 0x000fe20007ffe0ff */
[----:B------:R-:W-:Y:S02]  /*11f0*/  IMAD.HI.U32 R4, R3, R28, RZ ;  /* 0x0000001c03047227 */ /* 0x000fe400078e00ff */
[----:B------:R-:W-:-:S02]  /*1200*/  ISETP.GT.U32.AND P3, PT, R11, R20, PT ;  /* 0x000000140b00720c */ /* 0x000fc40003f64070 */
[----:B------:R-:W-:Y:S01]  /*1210*/  @!P5 IMAD.IADD R22, R22, 0x1, -R11 ;  /* 0x000000011616d824 */ /* 0x000fe200078e0a0b */
[----:B------:R-:W-:Y:S01]  /*1220*/  ISETP.GT.U32.AND P2, PT, R11, R18, PT ;  /* 0x000000120b00720c */ /* 0x000fe20003f44070 */
[----:B------:R-:W-:-:S03]  /*1230*/  IMAD.HI.U32 R2, R3, R24, RZ ;  /* 0x0000001803027227 */ /* 0x000fc600078e00ff */
[----:B------:R-:W-:Y:S01]  /*1240*/  ISETP.GT.U32.AND P5, PT, R11, R22, PT ;  /* 0x000000160b00720c */ /* 0x000fe20003fa4070 */
[----:B------:R-:W-:Y:S02]  /*1250*/  IMAD.MOV R4, RZ, RZ, -R4 ;  /* 0x000000ffff047224 */ /* 0x000fe400078e0a04 */
[----:B------:R-:W-:-:S04]  /*1260*/  IMAD.HI.U32 R3, R3, R26, RZ ;  /* 0x0000001a03037227 */ /* 0x000fc800078e00ff */
[----:B------:R-:W-:Y:S02]  /*1270*/  IMAD.MOV R2, RZ, RZ, -R2 ;  /* 0x000000ffff027224 */ /* 0x000fe400078e0a02 */
[----:B------:R-:W-:Y:S01]  /*1280*/  @!P4 IMAD.IADD R16, R16, 0x1, -R11 ;  /* 0x000000011010c824 */ /* 0x000fe200078e0a0b */
[----:B------:R-:W-:Y:S01]  /*1290*/  @!P2 IADD3 R18, PT, PT, R18, -R11, RZ ;  /* 0x8000000b1212a210 */ /* 0x000fe20007ffe0ff */
[C---:B------:R-:W-:Y:S01]  /*12a0*/  IMAD R28, R11.reuse, R4, R28 ;  /* 0x000000040b1c7224 */ /* 0x040fe200078e021c */
[----:B------:R-:W-:Y:S01]  /*12b0*/  ISETP.GE.AND P4, PT, R32, RZ, PT ;  /* 0x000000ff2000720c */ /* 0x000fe20003f86270 */
[----:B------:R-:W-:Y:S01]  /*12c0*/  IMAD.MOV R3, RZ, RZ, -R3 ;  /* 0x000000ffff037224 */ /* 0x000fe200078e0a03 */
[C---:B------:R-:W-:Y:S01]  /*12d0*/  ISETP.GT.U32.AND P1, PT, R11.reuse, R16, PT ;  /* 0x000000100b00720c */ /* 0x040fe20003f24070 */
[C---:B------:R-:W-:Y:S01]  /*12e0*/  IMAD R24, R11.reuse, R2, R24 ;  /* 0x000000020b187224 */ /* 0x040fe200078e0218 */
[C---:B------:R-:W-:Y:S01]  /*12f0*/  ISETP.GT.U32.AND P2, PT, R11.reuse, R28, PT ;  /* 0x0000001c0b00720c */ /* 0x040fe20003f44070 */
[C---:B------:R-:W-:Y:S01]  /*1300*/  IMAD R26, R11.reuse, R3, R26 ;  /* 0x000000030b1a7224 */ /* 0x040fe200078e021a */
[----:B------:R-:W-:Y:S01]  /*1310*/  SHF.R.U32.HI R3, RZ, 0x2, R10 ;  /* 0x00000002ff037819 */ /* 0x000fe2000001160a */
[--C-:B------:R-:W-:Y:S01]  /*1320*/  @!P3 IMAD.IADD R20, R20, 0x1, -R11.reuse ;  /* 0x000000011414b824 */ /* 0x100fe200078e0a0b */
[C---:B------:R-:W-:Y:S01]  /*1330*/  ISETP.GT.U32.AND P3, PT, R11.reuse, R24, PT ;  /* 0x000000180b00720c */ /* 0x040fe20003f64070 */
[----:B------:R-:W-:Y:S01]  /*1340*/  @!P5 IMAD.IADD R22, R22, 0x1, -R11 ;  /* 0x000000011616d824 */ /* 0x000fe200078e0a0b */
[----:B------:R-:W-:Y:S01]  /*1350*/  ISETP.GT.U32.AND P5, PT, R11, R26, PT ;  /* 0x0000001a0b00720c */ /* 0x000fe20003fa4070 */
[----:B------:R-:W-:Y:S01]  /*1360*/  IMAD.SHL.U32 R2, R5, 0x2, RZ ;  /* 0x0000000205027824 */ /* 0x000fe200078e00ff */
[----:B------:R-:W-:Y:S01]  /*1370*/  LOP3.LUT R4, R0, 0x1fe, RZ, 0xc0, !PT ;  /* 0x000001fe00047812 */ /* 0x000fe200078ec0ff */
[----:B------:R-:W-:-:S02]  /*1380*/  IMAD.SHL.U32 R8, R10, 0x8, RZ ;  /* 0x000000080a087824 */ /* 0x000fc400078e00ff */
[--C-:B------:R-:W-:Y:S01]  /*1390*/  @!P1 IMAD.IADD R16, R16, 0x1, -R11.reuse ;  /* 0x0000000110109824 */ /* 0x100fe200078e0a0b */
[----:B------:R-:W-:Y:S01]  /*13a0*/  ISETP.GE.AND P1, PT, R34, RZ, PT ;  /* 0x000000ff2200720c */ /* 0x000fe20003f26270 */
[----:B------:R-:W-:Y:S01]  /*13b0*/  @!P2 IMAD.IADD R28, R28, 0x1, -R11 ;  /* 0x000000011c1ca824 */ /* 0x000fe200078e0a0b */
[----:B------:R-:W-:Y:S01]  /*13c0*/  LOP3.LUT R4, R4, 0x30, R3, 0x78, !PT ;  /* 0x0000003004047812 */ /* 0x000fe200078e7803 */
[----:B------:R-:W-:Y:S01]  /*13d0*/  IMAD.MOV.U32 R35, RZ, RZ, R16 ;  /* 0x000000ffff237224 */ /* 0x000fe200078e0010 */
[----:B------:R-:W-:Y:S01]  /*13e0*/  LOP3.LUT R3, R7, R2, RZ, 0x3c, !PT ;  /* 0x0000000207037212 */ /* 0x000fe200078e3cff */
[--C-:B------:R-:W-:Y:S01]  /*13f0*/  @!P3 IMAD.IADD R24, R24, 0x1, -R11.reuse ;  /* 0x000000011818b824 */ /* 0x100fe200078e0a0b */
[C---:B------:R-:W-:Y:S01]  /*1400*/  ISETP.GT.U32.AND P3, PT, R11.reuse, R28, PT ;  /* 0x0000001c0b00720c */ /* 0x040fe20003f64070 */
[----:B------:R-:W-:Y:S01]  /*1410*/  @!P5 IMAD.IADD R26, R26, 0x1, -R11 ;  /* 0x000000011a1ad824 */ /* 0x000fe200078e0a0b */
[----:B------:R-:W-:Y:S01]  /*1420*/  LOP3.LUT R2, R10, 0x7, RZ, 0xc0, !PT ;  /* 0x000000070a027812 */ /* 0x000fe200078ec0ff */
[----:B------:R-:W-:Y:S01]  /*1430*/  @!P4 IMAD.MOV R35, RZ, RZ, -R35 ;  /* 0x000000ffff23c224 */ /* 0x000fe200078e0a23 */
[----:B------:R-:W-:Y:S01]  /*1440*/  ISETP.GT.U32.AND P5, PT, R11, R24, PT ;  /* 0x000000180b00720c */ /* 0x000fe20003fa4070 */
[----:B0-----:R-:W-:Y:S01]  /*1450*/  IMAD R14, R14, UR5, RZ ;  /* 0x000000050e0e7c24 */ /* 0x001fe2000f8e02ff */
[----:B------:R-:W-:Y:S01]  /*1460*/  ISETP.GE.AND P4, PT, R37, RZ, PT ;  /* 0x000000ff2500720c */ /* 0x000fe20003f86270 */
[----:B------:R-:W-:Y:S01]  /*1470*/  @!P1 IMAD.MOV R18, RZ, RZ, -R18 ;  /* 0x000000ffff129224 */ /* 0x000fe200078e0a12 */
[----:B------:R-:W-:Y:S01]  /*1480*/  LOP3.LUT R37, R8, 0x30, RZ, 0xc0, !PT ;  /* 0x0000003008257812 */ /* 0x000fe200078ec0ff */
[----:B------:R-:W-:Y:S01]  /*1490*/  IMAD.SHL.U32 R8, R10, 0x20, RZ ;  /* 0x000000200a087824 */ /* 0x000fe200078e00ff */
[----:B------:R-:W-:Y:S01]  /*14a0*/  ISETP.GT.U32.AND P1, PT, R11, R26, PT ;  /* 0x0000001a0b00720c */ /* 0x000fe20003f24070 */
[----:B------:R-:W0:Y:S01]  /*14b0*/  LDCU UR5, c[0x0][0x3a0] ;  /* 0x00007400ff0577ac */ /* 0x000e220008000800 */
[----:B------:R-:W-:Y:S01]  /*14c0*/  ISETP.GE.AND P2, PT, R36, RZ, PT ;  /* 0x000000ff2400720c */ /* 0x000fe20003f46270 */
[----:B------:R-:W-:Y:S01]  /*14d0*/  IMAD R37, R2, 0x40, R37 ;  /* 0x0000004002257824 */ /* 0x000fe200078e0225 */
[----:B------:R-:W-:Y:S01]  /*14e0*/  LOP3.LUT R16, RZ, R19, RZ, 0x33, !PT ;  /* 0x00000013ff107212 */ /* 0x000fe200078e33ff */
[--C-:B------:R-:W-:Y:S01]  /*14f0*/  @!P3 IMAD.IADD R28, R28, 0x1, -R11.reuse ;  /* 0x000000011c1cb824 */ /* 0x100fe200078e0a0b */
[----:B------:R-:W-:Y:S01]  /*1500*/  ISETP.GE.AND P3, PT, R38, RZ, PT ;  /* 0x000000ff2600720c */ /* 0x000fe20003f66270 */
[----:B------:R-:W-:Y:S01]  /*1510*/  @!P5 IMAD.IADD R24, R24, 0x1, -R11 ;  /* 0x000000011818d824 */ /* 0x000fe200078e0a0b */
[----:B------:R-:W-:Y:S01]  /*1520*/  LOP3.LUT R37, R37, R30, RZ, 0x3c, !PT ;  /* 0x0000001e25257212 */ /* 0x000fe200078e3cff */
[----:B------:R-:W-:Y:S01]  /*1530*/  @!P4 IMAD.MOV R22, RZ, RZ, -R22 ;  /* 0x000000ffff16c224 */ /* 0x000fe200078e0a16 */
[----:B------:R-:W1:Y:S01]  /*1540*/  LDC R30, c[0x0][0x3b0] ;  /* 0x0000ec00ff1e7b82 */ /* 0x000e620000000800 */
[----:B------:R-:W-:Y:S01]  /*1550*/  ISETP.GE.AND P5, PT, R13, RZ, PT ;  /* 0x000000ff0d00720c */ /* 0x000fe20003fa6270 */
[----:B------:R-:W-:Y:S01]  /*1560*/  @!P6 IMAD.MOV R28, RZ, RZ, -R28 ;  /* 0x000000ffff1ce224 */ /* 0x000fe200078e0a1c */
[----:B------:R-:W-:-:S02]  /*1570*/  @!P1 IADD3 R26, PT, PT, R26, -R11, RZ ;  /* 0x8000000b1a1a9210 */ /* 0x000fc40007ffe0ff */
[----:B------:R-:W-:Y:S01]  /*1580*/  @!P2 IMAD.MOV R20, RZ, RZ, -R20 ;  /* 0x000000ffff14a224 */ /* 0x000fe200078e0a14 */
[----:B------:R-:W-:Y:S02]  /*1590*/  ISETP.NE.AND P1, PT, R19, RZ, PT ;  /* 0x000000ff1300720c */ /* 0x000fe40003f25270 */
[----:B------:R-:W2:Y:S01]  /*15a0*/  LDC.64 R12, c[0x0][0x388] ;  /* 0x0000e200ff0c7b82 */ /* 0x000ea20000000a00 */
[----:B------:R-:W-:Y:S01]  /*15b0*/  @!P3 IMAD.MOV R24, RZ, RZ, -R24 ;  /* 0x000000ffff18b224 */ /* 0x000fe200078e0a18 */
[C---:B------:R-:W-:Y:S02]  /*15c0*/  SEL R15, R16.reuse, R15, !P1 ;  /* 0x0000000f100f7207 */ /* 0x040fe40004800000 */
[C---:B------:R-:W-:Y:S02]  /*15d0*/  SEL R17, R16.reuse, R17, !P1 ;  /* 0x0000001110117207 */ /* 0x040fe40004800000 */
[----:B------:R-:W-:Y:S01]  /*15e0*/  @!P5 IMAD.MOV R26, RZ, RZ, -R26 ;  /* 0x000000ffff1ad224 */ /* 0x000fe200078e0a1a */
[----:B------:R-:W-:-:S02]  /*15f0*/  SEL R21, R16, R21, !P1 ;  /* 0x0000001510157207 */ /* 0x000fc40004800000 */
[C---:B------:R-:W-:Y:S02]  /*1600*/  SEL R23, R16.reuse, R23, !P1 ;  /* 0x0000001710177207 */ /* 0x040fe40004800000 */
[C---:B------:R-:W-:Y:S02]  /*1610*/  SEL R25, R16.reuse, R25, !P1 ;  /* 0x0000001910197207 */ /* 0x040fe40004800000 */
[C---:B------:R-:W-:Y:S02]  /*1620*/  SEL R27, R16.reuse, R27, !P1 ;  /* 0x0000001b101b7207 */ /* 0x040fe40004800000 */
[C---:B------:R-:W-:Y:S01]  /*1630*/  SEL R29, R16.reuse, R29, !P1 ;  /* 0x0000001d101d7207 */ /* 0x040fe20004800000 */
[-C--:B-1----:R-:W-:Y:S01]  /*1640*/  IMAD R15, R15, R30.reuse, RZ ;  /* 0x0000001e0f0f7224 */ /* 0x082fe200078e02ff */
[C---:B------:R-:W-:Y:S01]  /*1650*/  SEL R31, R16.reuse, R31, !P1 ;  /* 0x0000001f101f7207 */ /* 0x040fe20004800000 */
[-C--:B------:R-:W-:Y:S01]  /*1660*/  IMAD R103, R17, R30.reuse, RZ ;  /* 0x0000001e11677224 */ /* 0x080fe200078e02ff */
[C---:B------:R-:W-:Y:S01]  /*1670*/  SEL R33, R16.reuse, R33, !P1 ;  /* 0x0000002110217207 */ /* 0x040fe20004800000 */
[-C--:B------:R-:W-:Y:S01]  /*1680*/  IMAD R21, R21, R30.reuse, RZ ;  /* 0x0000001e15157224 */ /* 0x080fe200078e02ff */
[C---:B------:R-:W-:Y:S01]  /*1690*/  SEL R35, R16.reuse, R35, !P1 ;  /* 0x0000002310237207 */ /* 0x040fe20004800000 */
[----:B------:R-:W-:Y:S01]  /*16a0*/  IMAD R23, R23, R30, RZ ;  /* 0x0000001e17177224 */ /* 0x000fe200078e02ff */
        /* <DEDUP_REMOVED lines=10> */
[----:B------:R-:W-:Y:S01]  /*1750*/  SEL R16, R16, R28, !P1 ;  /* 0x0000001c10107207 */ /* 0x000fe20004800000 */
[-C--:B------:R-:W-:Y:S01]  /*1760*/  IMAD R35, R35, R30.reuse, RZ ;  /* 0x0000001e23237224 */ /* 0x080fe200078e02ff */
[----:B------:R-:W-:Y:S01]  /*1770*/  SHF.L.U32 R7, R10, 0x6, RZ ;  /* 0x000000060a077819 */ /* 0x000fe200000006ff */
[----:B------:R-:W-:Y:S01]  /*1780*/  IMAD R18, R18, R30, RZ ;  /* 0x0000001e12127224 */ /* 0x000fe200078e02ff */
[----:B--2---:R-:W-:Y:S01]  /*1790*/  LEA R105, P1, R15, R12, 0x1 ;  /* 0x0000000c0f697211 */ /* 0x004fe200078208ff */
[----:B------:R-:W-:Y:S01]  /*17a0*/  IMAD R20, R20, R30, RZ ;  /* 0x0000001e14147224 */ /* 0x000fe200078e02ff */
[----:B------:R-:W-:Y:S01]  /*17b0*/  LEA R102, P2, R103, R12, 0x1 ;  /* 0x0000000c67667211 */ /* 0x000fe200078408ff */
[----:B------:R-:W-:Y:S01]  /*17c0*/  IMAD R22, R22, R30, RZ ;  /* 0x0000001e16167224 */ /* 0x000fe200078e02ff */
[----:B------:R-:W-:Y:S01]  /*17d0*/  LEA R100, P3, R21, R12, 0x1 ;  /* 0x0000000c15647211 */ /* 0x000fe200078608ff */
[----:B------:R-:W-:Y:S01]  /*17e0*/  IMAD R86, R24, R30, RZ ;  /* 0x0000001e18567224 */ /* 0x000fe200078e02ff */
[----:B------:R-:W-:Y:S01]  /*17f0*/  LEA R98, P4, R23, R12, 0x1 ;  /* 0x0000000c17627211 */ /* 0x000fe200078808ff */
[-C--:B------:R-:W-:Y:S01]  /*1800*/  IMAD R26, R26, R30.reuse, RZ ;  /* 0x0000001e1a1a7224 */ /* 0x080fe200078e02ff */
[----:B------:R-:W1:Y:S01]  /*1810*/  LDC R24, c[0x0][0x3ac] ;  /* 0x0000eb00ff187b82 */ /* 0x000e620000000800 */
[----:B------:R-:W-:Y:S01]  /*1820*/  IMAD R30, R16, R30, RZ ;  /* 0x0000001e101e7224 */ /* 0x000fe200078e02ff */
[----:B------:R-:W-:-:S02]  /*1830*/  LEA R96, P5, R25, R12, 0x1 ;  /* 0x0000000c19607211 */ /* 0x000fc400078a08ff */
[----:B------:R-:W-:Y:S02]  /*1840*/  LOP3.LUT R39, R7, 0x1800, RZ, 0xc0, !PT ;  /* 0x0000180007277812 */ /* 0x000fe400078ec0ff */
[-C--:B------:R-:W-:Y:S02]  /*1850*/  LEA.HI.X.SX32 R104, R15, R13.reuse, 0x1, P1 ;  /* 0x0000000d0f687211 */ /* 0x080fe400008f0eff */
[----:B------:R-:W2:Y:S01]  /*1860*/  LDC.64 R16, c[0x0][0x380] ;  /* 0x0000e000ff107b82 */ /* 0x000ea20000000a00 */
[-C--:B------:R-:W-:Y:S01]  /*1870*/  LEA.HI.X.SX32 R103, R103, R13.reuse, 0x1, P2 ;  /* 0x0000000d67677211 */ /* 0x080fe200010f0eff */
[----:B------:R-:W-:Y:S01]  /*1880*/  IMAD R39, R2, 0x10, R39 ;  /* 0x0000001002277824 */ /* 0x000fe200078e0227 */
[-C--:B------:R-:W-:Y:S02]  /*1890*/  LEA.HI.X.SX32 R101, R21, R13.reuse, 0x1, P3 ;  /* 0x0000000d15657211 */ /* 0x080fe400018f0eff */
[-C--:B------:R-:W-:Y:S02]  /*18a0*/  LEA.HI.X.SX32 R99, R23, R13.reuse, 0x1, P4 ;  /* 0x0000000d17637211 */ /* 0x080fe400020f0eff */
[----:B------:R-:W-:-:S02]  /*18b0*/  LEA.HI.X.SX32 R97, R25, R13, 0x1, P5 ;  /* 0x0000000d19617211 */ /* 0x000fc400028f0eff */
[-C--:B------:R-:W-:Y:S02]  /*18c0*/  LEA R94, P6, R27, R12.reuse, 0x1 ;  /* 0x0000000c1b5e7211 */ /* 0x080fe400078c08ff */
[-C--:B------:R-:W-:Y:S02]  /*18d0*/  LEA R113, P1, R29, R12.reuse, 0x1 ;  /* 0x0000000c1d717211 */ /* 0x080fe400078208ff */
[-C--:B------:R-:W-:Y:S02]  /*18e0*/  LEA R92, P2, R31, R12.reuse, 0x1 ;  /* 0x0000000c1f5c7211 */ /* 0x080fe400078408ff */
[-C--:B------:R-:W-:Y:S01]  /*18f0*/  LEA R112, P3, R33, R12.reuse, 0x1 ;  /* 0x0000000c21707211 */ /* 0x080fe200078608ff */
[----:B-1----:R-:W-:Y:S01]  /*1900*/  IMAD.SHL.U32 R23, R24, 0x80, RZ ;  /* 0x0000008018177824 */ /* 0x002fe200078e00ff */
[-C--:B------:R-:W-:Y:S02]  /*1910*/  LEA R109, P4, R35, R12.reuse, 0x1 ;  /* 0x0000000c236d7211 */ /* 0x080fe400078808ff */
[----:B------:R-:W-:-:S02]  /*1920*/  LEA R88, P5, R18, R12, 0x1 ;  /* 0x0000000c12587211 */ /* 0x000fc400078a08ff */
[-C--:B------:R-:W-:Y:S02]  /*1930*/  LEA.HI.X.SX32 R95, R27, R13.reuse, 0x1, P6 ;  /* 0x0000000d1b5f7211 */ /* 0x080fe400030f0eff */
[-C--:B------:R-:W-:Y:S02]  /*1940*/  LEA.HI.X.SX32 R115, R29, R13.reuse, 0x1, P1 ;  /* 0x0000000d1d737211 */ /* 0x080fe400008f0eff */
[-C--:B------:R-:W-:Y:S02]  /*1950*/  LEA.HI.X.SX32 R93, R31, R13.reuse, 0x1, P2 ;  /* 0x0000000d1f5d7211 */ /* 0x080fe400010f0eff */
[-C--:B------:R-:W-:Y:S02]  /*1960*/  LEA.HI.X.SX32 R111, R33, R13.reuse, 0x1, P3 ;  /* 0x0000000d216f7211 */ /* 0x080fe400018f0eff */
[-C--:B------:R-:W-:Y:S02]  /*1970*/  LEA.HI.X.SX32 R110, R35, R13.reuse, 0x1, P4 ;  /* 0x0000000d236e7211 */ /* 0x080fe400020f0eff */
[----:B------:R-:W-:-:S02]  /*1980*/  LEA.HI.X.SX32 R89, R18, R13, 0x1, P5 ;  /* 0x0000000d12597211 */ /* 0x000fc400028f0eff */
[-C--:B------:R-:W-:Y:S02]  /*1990*/  LEA R85, P6, R20, R12.reuse, 0x1 ;  /* 0x0000000c14557211 */ /* 0x080fe400078c08ff */
[-C--:B------:R-:W-:Y:S02]  /*19a0*/  LEA R82, P1, R22, R12.reuse, 0x1 ;  /* 0x0000000c16527211 */ /* 0x080fe400078208ff */
[-C--:B------:R-:W-:Y:S02]  /*19b0*/  LEA R87, P2, R86, R12.reuse, 0x1 ;  /* 0x0000000c56577211 */ /* 0x080fe400078408ff */
[-C--:B------:R-:W-:Y:S02]  /*19c0*/  LEA R78, P3, R26, R12.reuse, 0x1 ;  /* 0x0000000c1a4e7211 */ /* 0x080fe400078608ff */
[----:B------:R-:W-:Y:S02]  /*19d0*/  LEA R71, P4, R30, R12, 0x1 ;  /* 0x0000000c1e477211 */ /* 0x000fe400078808ff */
[----:B--2---:R-:W-:-:S02]  /*19e0*/  LEA R90, P5, R14, R16, 0x1 ;  /* 0x000000100e5a7211 */ /* 0x004fc400078a08ff */
[----:B------:R-:W-:Y:S02]  /*19f0*/  LOP3.LUT R39, R39, 0x30, R0, 0x78, !PT ;  /* 0x0000003027277812 */ /* 0x000fe400078e7800 */
[-C--:B------:R-:W-:Y:S02]  /*1a00*/  LEA.HI.X.SX32 R84, R20, R13.reuse, 0x1, P6 ;  /* 0x0000000d14547211 */ /* 0x080fe400030f0eff */
[-C--:B------:R-:W-:Y:S01]  /*1a10*/  LEA.HI.X.SX32 R83, R22, R13.reuse, 0x1, P1 ;  /* 0x0000000d16537211 */ /* 0x080fe200008f0eff */
[----:B------:R-:W-:Y:S01]  /*1a20*/  IMAD R2, R2, 0x100, R39 ;  /* 0x0000010002027824 */ /* 0x000fe200078e0227 */
[-C--:B------:R-:W-:Y:S01]  /*1a30*/  LEA.HI.X.SX32 R86, R86, R13.reuse, 0x1, P2 ;  /* 0x0000000d56567211 */ /* 0x080fe200010f0eff */
[----:B------:R-:W-:Y:S01]  /*1a40*/  IMAD R22, R5, R24, RZ ;  /* 0x0000001805167224 */ /* 0x000fe200078e02ff */
[-C--:B------:R-:W-:Y:S01]  /*1a50*/  LEA.HI.X.SX32 R77, R26, R13.reuse, 0x1, P3 ;  /* 0x0000000d1a4d7211 */ /* 0x080fe200018f0eff */
[----:B------:R-:W-:Y:S01]  /*1a60*/  IMAD.SHL.U32 R24, R60, 0x80, RZ ;  /* 0x000000803c187824 */ /* 0x000fe200078e00ff */
[----:B------:R-:W-:-:S02]  /*1a70*/  LEA.HI.X.SX32 R76, R30, R13, 0x1, P4 ;  /* 0x0000000d1e4c7211 */ /* 0x000fc400020f0eff */
[----:B------:R-:W-:Y:S02]  /*1a80*/  LEA.HI.X.SX32 R91, R14, R17, 0x1, P5 ;  /* 0x000000110e5b7211 */ /* 0x000fe400028f0eff */
[C---:B------:R-:W-:Y:S02]  /*1a90*/  LOP3.LUT R11, R70.reuse, 0x28, RZ, 0xfc, !PT ;  /* 0x00000028460b7812 */ /* 0x040fe400078efcff */
[----:B------:R-:W-:Y:S02]  /*1aa0*/  LOP3.LUT R12, R70, 0x30, RZ, 0xfc, !PT ;  /* 0x00000030460c7812 */ /* 0x000fe400078efcff */
[----:B------:R-:W-:Y:S01]  /*1ab0*/  LEA.HI R13, R10, 0x38, RZ, 0x1b ;  /* 0x000000380a0d7811 */ /* 0x000fe200078fd8ff */
[-C--:B------:R-:W-:Y:S01]  /*1ac0*/  IMAD R57, R11, R60.reuse, RZ ;  /* 0x0000003c0b397224 */ /* 0x080fe200078e02ff */
[----:B------:R-:W-:Y:S01]  /*1ad0*/  LOP3.LUT R14, R70, 0x40, RZ, 0xfc, !PT ;  /* 0x00000040460e7812 */ /* 0x000fe200078efcff */
[-C--:B------:R-:W-:Y:S01]  /*1ae0*/  IMAD R56, R12, R60.reuse, RZ ;  /* 0x0000003c0c387224 */ /* 0x080fe200078e02ff */
[C---:B------:R-:W-:Y:S01]  /*1af0*/  LOP3.LUT R15, R70.reuse, 0x48, RZ, 0xfc, !PT ;  /* 0x00000048460f7812 */ /* 0x040fe200078efcff */
[-C--:B------:R-:W-:Y:S01]  /*1b00*/  IMAD R27, R13, R60.reuse, RZ ;  /* 0x0000003c0d1b7224 */ /* 0x080fe200078e02ff */
[----:B------:R-:W-:Y:S01]  /*1b10*/  LOP3.LUT R16, R70, 0x50, RZ, 0xfc, !PT ;  /* 0x0000005046107812 */ /* 0x000fe200078efcff */
[-C--:B------:R-:W-:Y:S01]  /*1b20*/  IMAD R55, R14, R60.reuse, RZ ;  /* 0x0000003c0e377224 */ /* 0x080fe200078e02ff */
        /* <DEDUP_REMOVED lines=12> */
[----:B------:R-:W-:Y:S01]  /*1bf0*/  LOP3.LUT R62, R3, 0x20, RZ, 0x3c, !PT ;  /* 0x00000020033e7812 */ /* 0x000fe200078e3cff */
[-C--:B------:R-:W-:Y:S01]  /*1c00*/  IMAD R25, R21, R60.reuse, RZ ;  /* 0x0000003c15197224 */ /* 0x080fe200078e02ff */
[----:B------:R-:W-:Y:S01]  /*1c10*/  IADD3 R0, PT, PT, R37, UR4, R0 ;  /* 0x0000000425007c10 */ /* 0x000fe2000fffe000 */
[----:B------:R-:W-:Y:S01]  /*1c20*/  IMAD R60, R69, R60, RZ ;  /* 0x0000003c453c7224 */ /* 0x000fe200078e02ff */
[----:B------:R-:W-:-:S02]  /*1c30*/  LOP3.LUT R63, R3, 0x40, RZ, 0x3c, !PT ;  /* 0x00000040033f7812 */ /* 0x000fc400078e3cff */
[----:B------:R-:W-:Y:S02]  /*1c40*/  LOP3.LUT R64, R3, 0x60, RZ, 0x3c, !PT ;  /* 0x0000006003407812 */ /* 0x000fe400078e3cff */
[----:B0-----:R-:W-:-:S07]  /*1c50*/  LOP3.LUT R65, R2, 0x40, RZ, 0x3c, !PT ;  /* 0x0000004002417812 */ /* 0x001fce00078e3cff */
.L_x_1:
[----:B------:R-:W-:Y:S01]  /*1c60*/  ISETP.GE.AND P1, PT, R70, UR5, PT ;  /* 0x0000000546007c0c */ /* 0x000fe2000bf26270 */
[----:B------:R-:W-:Y:S01]  /*1c70*/  IMAD.WIDE R28, R49, 0x2, R90 ;  /* 0x00000002311c7825 */ /* 0x000fe200078e025a */
[----:B------:R-:W-:Y:S02]  /*1c80*/  PRMT R114, RZ, 0x7610, R114 ;  /* 0x00007610ff727816 */ /* 0x000fe40000000072 */
[----:B------:R-:W-:-:S09]  /*1c90*/  ISETP.GE.AND P3, PT, R67, UR5, PT ;  /* 0x0000000543007c0c */ /* 0x000fd2000bf66270 */
[----:B------:R0:W2:Y:S01]  /*1ca0*/  @!P1 LDG.E.U16 R114, desc[UR6][R28.64] ;  /* 0x000000061c729981 */ /* 0x0000a2000c1e1500 */
[----:B------:R-:W-:Y:S01]  /*1cb0*/  ISETP.GE.AND P1, PT, R69, UR5, PT ;  /* 0x0000000545007c0c */ /* 0x000fe2000bf26270 */
[--C-:B------:R-:W-:Y:S01]  /*1cc0*/  IMAD.WIDE R30, R60, 0x2, R90.reuse ;  /* 0x000000023c1e7825 */ /* 0x100fe200078e025a */
[----:B------:R-:W-:Y:S02]  /*1cd0*/  ISETP.GE.AND P2, PT, R68, UR5, PT ;  /* 0x0000000544007c0c */ /* 0x000fe4000bf46270 */
[----:B------:R-:W-:Y:S01]  /*1ce0*/  ISETP.GE.AND P4, PT, R66, UR5, PT ;  /* 0x0000000542007c0c */ /* 0x000fe2000bf86270 */
[----:B------:R-:W-:Y:S01]  /*1cf0*/  IMAD.WIDE R32, R59, 0x2, R90 ;  /* 0x000000023b207825 */ /* 0x000fe200078e025a */
[----:B0-----:R-:W-:-:S03]  /*1d00*/  PRMT R28, RZ, 0x7610, R28 ;  /* 0x00007610ff1c7816 */ /* 0x001fc6000000001c */
[----:B------:R-:W-:Y:S01]  /*1d10*/  IMAD.WIDE R34, R48, 0x2, R90 ;  /* 0x0000000230227825 */ /* 0x000fe200078e025a */
[----:B------:R-:W-:-:S03]  /*1d20*/  PRMT R29, RZ, 0x7610, R29 ;  /* 0x00007610ff1d7816 */ /* 0x000fc6000000001d */
[----:B------:R0:W3:Y:S01]  /*1d30*/  @!P1 LDG.E.U16 R28, desc[UR6][R30.64] ;  /* 0x000000061e1c9981 */ /* 0x0000e2000c1e1500 */
[----:B------:R-:W-:Y:S01]  /*1d40*/  ISETP.GE.AND P1, PT, R12, UR5, PT ;  /* 0x000000050c007c0c */ /* 0x000fe2000bf26270 */
[--C-:B------:R-:W-:Y:S01]  /*1d50*/  IMAD.WIDE R36, R58, 0x2, R90.reuse ;  /* 0x000000023a247825 */ /* 0x100fe200078e025a */
[----:B------:R-:W-:Y:S01]  /*1d60*/  ISETP.GE.AND P5, PT, R11, UR5, PT ;  /* 0x000000050b007c0c */ /* 0x000fe2000bfa6270 */
[----:B------:R1:W4:Y:S01]  /*1d70*/  @!P2 LDG.E.U16 R29, desc[UR6][R32.64] ;  /* 0x00000006201da981 */ /* 0x000322000c1e1500 */
[----:B------:R-:W-:Y:S01]  /*1d80*/  ISETP.GE.AND P2, PT, R13, UR5, PT ;  /* 0x000000050d007c0c */ /* 0x000fe2000bf46270 */
[----:B------:R-:W-:Y:S01]  /*1d90*/  IMAD.WIDE R38, R57, 0x2, R90 ;  /* 0x0000000239267825 */ /* 0x000fe200078e025a */
[----:B0-----:R-:W-:Y:S02]  /*1da0*/  PRMT R30, RZ, 0x7610, R30 ;  /* 0x00007610ff1e7816 */ /* 0x001fe4000000001e */
[----:B------:R-:W-:Y:S02]  /*1db0*/  PRMT R31, RZ, 0x7610, R31 ;  /* 0x00007610ff1f7816 */ /* 0x000fe4000000001f */
[----:B-1----:R-:W-:-:S02]  /*1dc0*/  PRMT R33, RZ, 0x7610, R33 ;  /* 0x00007610ff217816 */ /* 0x002fc40000000021 */
[----:B------:R0:W5:Y:S01]  /*1dd0*/  @!P3 LDG.E.U16 R30, desc[UR6][R34.64] ;  /* 0x00000006221eb981 */ /* 0x000162000c1e1500 */
[----:B------:R-:W-:Y:S01]  /*1de0*/  ISETP.GE.AND P3, PT, R14, UR5, PT ;  /* 0x000000050e007c0c */ /* 0x000fe2000bf66270 */
[----:B------:R-:W-:Y:S01]  /*1df0*/  IMAD.WIDE R44, R55, 0x2, R90 ;  /* 0x00000002372c7825 */ /* 0x000fe200078e025a */
[----:B------:R-:W-:Y:S01]  /*1e00*/  PRMT R32, RZ, 0x7610, R32 ;  /* 0x00007610ff207816 */ /* 0x000fe20000000020 */
[----:B------:R1:W3:Y:S01]  /*1e10*/  @!P4 LDG.E.U16 R31, desc[UR6][R36.64] ;  /* 0x00000006241fc981 */ /* 0x0002e2000c1e1500 */
[----:B------:R-:W-:-:S04]  /*1e20*/  ISETP.GE.AND P4, PT, R15, UR5, PT ;  /* 0x000000050f007c0c */ /* 0x000fc8000bf86270 */
[----:B------:R1:W4:Y:S01]  /*1e30*/  @!P5 LDG.E.U16 R32, desc[UR6][R38.64] ;  /* 0x000000062620d981 */ /* 0x000322000c1e1500 */
[----:B0-----:R-:W-:Y:S01]  /*1e40*/  PRMT R35, RZ, 0x7610, R35 ;  /* 0x00007610ff237816 */ /* 0x001fe20000000023 */
[----:B-1----:R-:W-:Y:S01]  /*1e50*/  IMAD.WIDE R36, R56, 0x2, R90 ;  /* 0x0000000238247825 */ /* 0x002fe200078e025a */
[----:B------:R-:W-:-:S04]  /*1e60*/  PRMT R34, RZ, 0x7610, R34 ;  /* 0x00007610ff227816 */ /* 0x000fc80000000022 */
[----:B------:R0:W5:Y:S04]  /*1e70*/  @!P3 LDG.E.U16 R35, desc[UR6][R44.64] ;  /* 0x000000062c23b981 */ /* 0x000168000c1e1500 */
[----:B------:R1:W5:Y:S01]  /*1e80*/  @!P1 LDG.E.U16 R33, desc[UR6][R36.64] ;  /* 0x0000000624219981 */ /* 0x000362000c1e1500 */
[----:B------:R-:W-:Y:S01]  /*1e90*/  ISETP.GE.AND P1, PT, R16, UR5, PT ;  /* 0x0000000510007c0c */ /* 0x000fe2000bf26270 */
[----:B------:R-:W-:-:S04]  /*1ea0*/  IMAD.WIDE R38, R27, 0x2, R90 ;  /* 0x000000021b267825 */ /* 0x000fc800078e025a */
[----:B0-----:R-:W-:Y:S01]  /*1eb0*/  IMAD.WIDE R44, R54, 0x2, R90 ;  /* 0x00000002362c7825 */ /* 0x001fe200078e025a */
[----:B------:R0:W5:Y:S01]  /*1ec0*/  @!P2 LDG.E.U16 R34, desc[UR6][R38.64] ;  /* 0x000000062622a981 */ /* 0x000162000c1e1500 */
[----:B-1----:R-:W-:Y:S02]  /*1ed0*/  PRMT R36, RZ, 0x7610, R36 ;  /* 0x00007610ff247816 */ /* 0x002fe40000000024 */
[----:B------:R-:W-:Y:S01]  /*1ee0*/  IMAD.WIDE R46, R53, 0x2, R90 ;  /* 0x00000002352e7825 */ /* 0x000fe200078e025a */
[----:B------:R-:W-:Y:S02]  /*1ef0*/  ISETP.GE.AND P3, PT, R18, UR5, PT ;  /* 0x0000000512007c0c */ /* 0x000fe4000bf66270 */
[----:B------:R-:W-:Y:S01]  /*1f00*/  PRMT R37, RZ, 0x7610, R37 ;  /* 0x00007610ff257816 */ /* 0x000fe20000000025 */
[----:B------:R1:W5:Y:S01]  /*1f10*/  @!P4 LDG.E.U16 R36, desc[UR6][R44.64] ;  /* 0x000000062c24c981 */ /* 0x000362000c1e1500 */
[----:B------:R-:W-:Y:S02]  /*1f20*/  ISETP.GE.AND P4, PT, R20, UR5, PT ;  /* 0x0000000514007c0c */ /* 0x000fe4000bf86270 */
[----:B------:R-:W-:-:S02]  /*1f30*/  ISETP.GE.AND P2, PT, R17, UR5, PT ;  /* 0x0000000511007c0c */ /* 0x000fc4000bf46270 */
[----:B------:R1:W5:Y:S01]  /*1f40*/  @!P1 LDG.E.U16 R37, desc[UR6][R46.64] ;  /* 0x000000062e259981 */ /* 0x000362000c1e1500 */
[----:B------:R-:W-:Y:S01]  /*1f50*/  ISETP.GE.AND P5, PT, R19, UR5, PT ;  /* 0x0000000513007c0c */ /* 0x000fe2000bfa6270 */
[----:B------:R-:W-:Y:S01]  /*1f60*/  IMAD.WIDE R74, R50, 0x2, R90 ;  /* 0x00000002324a7825 */ /* 0x000fe200078e025a */
[----:B0-----:R-:W-:Y:S02]  /*1f70*/  PRMT R39, RZ, 0x7610, R39 ;  /* 0x00007610ff277816 */ /* 0x001fe40000000027 */
[----:B------:R-:W-:Y:S02]  /*1f80*/  ISETP.GE.AND P1, PT, R21, UR5, PT ;  /* 0x0000000515007c0c */ /* 0x000fe4000bf26270 */
[----:B-1----:R-:W-:Y:S01]  /*1f90*/  PRMT R45, RZ, 0x7610, R45 ;  /* 0x00007610ff2d7816 */ /* 0x002fe2000000002d */
[----:B------:R-:W-:Y:S01]  /*1fa0*/  IMAD.WIDE R72, R26, 0x2, R90 ;  /* 0x000000021a487825 */ /* 0x000fe200078e025a */
[----:B------:R-:W-:-:S03]  /*1fb0*/  PRMT R38, RZ, 0x7610, R38 ;  /* 0x00007610ff267816 */ /* 0x000fc60000000026 */
[----:B------:R-:W-:Y:S01]  /*1fc0*/  IMAD.WIDE R46, R52, 0x2, R90 ;  /* 0x00000002342e7825 */ /* 0x000fe200078e025a */
[----:B------:R0:W5:Y:S01]  /*1fd0*/  @!P4 LDG.E.U16 R45, desc[UR6][R74.64] ;  /* 0x000000064a2dc981 */ /* 0x000162000c1e1500 */
[----:B------:R-:W-:-:S03]  /*1fe0*/  PRMT R44, RZ, 0x7610, R44 ;  /* 0x00007610ff2c7816 */ /* 0x000fc6000000002c */
[----:B------:R1:W5:Y:S04]  /*1ff0*/  @!P3 LDG.E.U16 R39, desc[UR6][R46.64] ;  /* 0x000000062e27b981 */ /* 0x000368000c1e1500 */
[----:B------:R1:W5:Y:S01]  /*2000*/  @!P2 LDG.E.U16 R38, desc[UR6][R72.64] ;  /* 0x000000064826a981 */ /* 0x000362000c1e1500 */
[----:B0-----:R-:W-:Y:S02]  /*2010*/  IMAD.MOV.U32 R74, RZ, RZ, R78 ;  /* 0x000000ffff4a7224 */ /* 0x001fe400078e004e */
[----:B------:R-:W-:Y:S01]  /*2020*/  IMAD.WIDE R78, R25, 0x2, R90 ;  /* 0x00000002194e7825 */ /* 0x000fe200078e025a */
[----:B-1----:R-:W-:-:S03]  /*2030*/  PRMT R46, RZ, 0x7610, R46 ;  /* 0x00007610ff2e7816 */ /* 0x002fc6000000002e */
[----:B------:R-:W-:-:S03]  /*2040*/  IMAD.WIDE R72, R51, 0x2, R90 ;  /* 0x0000000233487825 */ /* 0x000fc600078e025a */
[----:B------:R-:W5:Y:S04]  /*2050*/  @!P1 LDG.E.U16 R46, desc[UR6][R78.64] ;  /* 0x000000064e2e9981 */ /* 0x000f68000c1e1500 */
[----:B------:R0:W5:Y:S01]  /*2060*/  @!P5 LDG.E.U16 R44, desc[UR6][R72.64] ;  /* 0x00000006482cd981 */ /* 0x000162000c1e1500 */
[----:B------:R-:W-:Y:S01]  /*2070*/  BAR.SYNC.DEFER_BLOCKING 0x0 ;  /* 0x0000000000007b1d */ /* 0x000fe20000010000 */
[----:B------:R-:W-:Y:S02]  /*2080*/  ISETP.GE.AND P2, PT, R5, UR5, PT ;  /* 0x0000000505007c0c */ /* 0x000fe4000bf46270 */
[----:B------:R-:W-:Y:S01]  /*2090*/  MOV R75, R77 ;  /* 0x0000004d004b7202 */ /* 0x000fe20000000f00 */
[--C-:B0-----:R-:W-:Y:S01]  /*20a0*/  IMAD.MOV.U32 R72, RZ, RZ, R71.reuse ;  /* 0x000000ffff487224 */ /* 0x101fe200078e0047 */
[----:B------:R-:W-:Y:S01]  /*20b0*/  PRMT R71, RZ, 0x7610, R71 ;  /* 0x00007610ff477816 */ /* 0x000fe20000000047 */
[----:B------:R-:W-:-:S02]  /*20c0*/  IMAD.MOV.U32 R73, RZ, RZ, R76 ;  /* 0x000000ffff497224 */ /* 0x000fc400078e004c */
[----:B------:R-:W-:Y:S01]  /*20d0*/  IMAD.WIDE R76, R22, 0x2, R74 ;  /* 0x00000002164c7825 */ /* 0x000fe200078e024a */
[----:B------:R-:W-:-:S03]  /*20e0*/  PRMT R47, RZ, 0x7610, R47 ;  /* 0x00007610ff2f7816 */ /* 0x000fc6000000002f */
[----:B------:R-:W-:Y:S01]  /*20f0*/  IMAD.WIDE R80, R22, 0x2, R72 ;  /* 0x0000000216507825 */ /* 0x000fe200078e0248 */
[----:B------:R-:W-:-:S03]  /*2100*/  PRMT R106, RZ, 0x7610, R106 ;  /* 0x00007610ff6a7816 */ /* 0x000fc6000000006a */
[----:B------:R-:W-:Y:S02]  /*2110*/  IMAD.MOV.U32 R78, RZ, RZ, R82 ;  /* 0x000000ffff4e7224 */ /* 0x000fe400078e0052 */
[----:B------:R-:W-:Y:S01]  /*2120*/  IMAD.MOV.U32 R79, RZ, RZ, R83 ;  /* 0x000000ffff4f7224 */ /* 0x000fe200078e0053 */
[----:B------:R0:W5:Y:S01]  /*2130*/  @!P2 LDG.E.U16 R71, desc[UR6][R76.64] ;  /* 0x000000064c47a981 */ /* 0x000162000c1e1500 */
[----:B------:R-:W-:-:S03]  /*2140*/  PRMT R107, RZ, 0x7610, R107 ;  /* 0x00007610ff6b7816 */ /* 0x000fc6000000006b */
[----:B------:R1:W5:Y:S01]  /*2150*/  @!P2 LDG.E.U16 R47, desc[UR6][R80.64] ;  /* 0x00000006502fa981 */ /* 0x000362000c1e1500 */
[----:B0-----:R-:W-:Y:S02]  /*2160*/  IMAD.MOV.U32 R76, RZ, RZ, R87 ;  /* 0x000000ffff4c7224 */ /* 0x001fe400078e0057 */
[----:B------:R-:W-:Y:S02]  /*2170*/  IMAD.MOV.U32 R77, RZ, RZ, R86 ;  /* 0x000000ffff4d7224 */ /* 0x000fe400078e0056 */
[----:B-1----:R-:W-:Y:S02]  /*2180*/  IMAD.MOV.U32 R80, RZ, RZ, R85 ;  /* 0x000000ffff507224 */ /* 0x002fe400078e0055 */
[----:B------:R-:W-:Y:S02]  /*2190*/  IMAD.MOV.U32 R81, RZ, RZ, R84 ;  /* 0x000000ffff517224 */ /* 0x000fe400078e0054 */
[----:B------:R-:W-:Y:S01]  /*21a0*/  IMAD.WIDE R82, R22, 0x2, R76 ;  /* 0x0000000216527825 */ /* 0x000fe200078e024c */
[----:B------:R-:W-:-:S03]  /*21b0*/  PRMT R108, RZ, 0x7610, R108 ;  /* 0x00007610ff6c7816 */ /* 0x000fc6000000006c */
[C---:B------:R-:W-:Y:S01]  /*21c0*/  IMAD.WIDE R84, R22.reuse, 0x2, R78 ;  /* 0x0000000216547825 */ /* 0x040fe200078e024e */
[----:B------:R0:W5:Y:S03]  /*21d0*/  @!P2 LDG.E.U16 R106, desc[UR6][R82.64] ;  /* 0x00000006526aa981 */ /* 0x000166000c1e1500 */
[----:B------:R-:W-:Y:S01]  /*21e0*/  IMAD.WIDE R86, R22, 0x2, R80 ;  /* 0x0000000216567825 */ /* 0x000fe200078e0250 */
[----:B------:R1:W5:Y:S04]  /*21f0*/  @!P2 LDG.E.U16 R107, desc[UR6][R84.64] ;  /* 0x00000006546ba981 */ /* 0x000368000c1e1500 */
[----:B------:R1:W5:Y:S01]  /*2200*/  @!P2 LDG.E.U16 R108, desc[UR6][R86.64] ;  /* 0x00000006566ca981 */ /* 0x000362000c1e1500 */
[----:B0-----:R-:W-:-:S02]  /*2210*/  IMAD.MOV.U32 R82, RZ, RZ, R88 ;  /* 0x000000ffff527224 */ /* 0x001fc400078e0058 */
[----:B------:R-:W-:Y:S01]  /*2220*/  IMAD.MOV.U32 R83, RZ, RZ, R89 ;  /* 0x000000ffff537224 */ /* 0x000fe200078e0059 */
[----:B-1----:R-:W-:Y:S01]  /*2230*/  MOV R84, R109 ;  /* 0x0000006d00547202 */ /* 0x002fe20000000f00 */
[----:B------:R-:W-:Y:S01]  /*2240*/  IMAD.MOV.U32 R85, RZ, RZ, R110 ;  /* 0x000000ffff557224 */ /* 0x000fe200078e006e */
[----:B------:R-:W-:Y:S01]  /*2250*/  PRMT R109, RZ, 0x7610, R109 ;  /* 0x00007610ff6d7816 */ /* 0x000fe2000000006d */
[----:B------:R-:W-:Y:S01]  /*2260*/  IMAD.WIDE R86, R22, 0x2, R82 ;  /* 0x0000000216567825 */ /* 0x000fe200078e0252 */
[----:B------:R-:W-:-:S03]  /*2270*/  PRMT R110, RZ, 0x7610, R110 ;  /* 0x00007610ff6e7816 */ /* 0x000fc6000000006e */
[C---:B------:R-:W-:Y:S01]  /*2280*/  IMAD.WIDE R88, R22.reuse, 0x2, R84 ;  /* 0x0000000216587825 */ /* 0x040fe200078e0254 */
[----:B------:R0:W5:Y:S04]  /*2290*/  @!P2 LDG.E.U16 R109, desc[UR6][R86.64] ;  /* 0x00000006566da981 */ /* 0x000168000c1e1500 */
[----:B------:R1:W5:Y:S01]  /*22a0*/  @!P2 LDG.E.U16 R110, desc[UR6][R88.64] ;  /* 0x00000006586ea981 */ /* 0x000362000c1e1500 */
[----:B0-----:R-:W-:Y:S02]  /*22b0*/  IMAD.MOV.U32 R86, RZ, RZ, R112 ;  /* 0x000000ffff567224 */ /* 0x001fe400078e0070 */
[--C-:B------:R-:W-:Y:S01]  /*22c0*/  IMAD.MOV.U32 R87, RZ, RZ, R111.reuse ;  /* 0x000000ffff577224 */ /* 0x100fe200078e006f */
[----:B------:R-:W-:Y:S01]  /*22d0*/  PRMT R111, RZ, 0x7610, R111 ;  /* 0x00007610ff6f7816 */ /* 0x000fe2000000006f */
[----:B-1----:R-:W-:Y:S01]  /*22e0*/  IMAD.WIDE R88, R22, 0x2, R86 ;  /* 0x0000000216587825 */ /* 0x002fe200078e0256 */
[----:B------:R-:W-:-:S04]  /*22f0*/  PRMT R112, RZ, 0x7610, R112 ;  /* 0x00007610ff707816 */ /* 0x000fc80000000070 */
[----:B------:R0:W5:Y:S02]  /*2300*/  @!P2 LDG.E.U16 R111, desc[UR6][R88.64] ;  /* 0x00000006586fa981 */ /* 0x000164000c1e1500 */
[----:B0-----:R-:W-:Y:S02]  /*2310*/  IMAD.MOV.U32 R88, RZ, RZ, R92 ;  /* 0x000000ffff587224 */ /* 0x001fe400078e005c */
[----:B------:R-:W-:Y:S02]  /*2320*/  IMAD.MOV.U32 R89, RZ, RZ, R93 ;  /* 0x000000ffff597224 */ /* 0x000fe400078e005d */
[----:B------:R-:W-:-:S05]  /*2330*/  IMAD.WIDE R92, R22, 0x2, R88 ;  /* 0x00000002165c7825 */ /* 0x000fca00078e0258 */
[----:B------:R0:W5:Y:S02]  /*2340*/  @!P2 LDG.E.U16 R112, desc[UR6][R92.64] ;  /* 0x000000065c70a981 */ /* 0x000164000c1e1500 */
[----:B0-----:R-:W-:Y:S01]  /*2350*/  MOV R93, R115 ;  /* 0x00000073005d7202 */ /* 0x001fe20000000f00 */
[--C-:B------:R-:W-:Y:S01]  /*2360*/  IMAD.MOV.U32 R92, RZ, RZ, R113.reuse ;  /* 0x000000ffff5c7224 */ /* 0x100fe200078e0071 */
[----:B------:R-:W-:-:S03]  /*2370*/  PRMT R113, RZ, 0x7610, R113 ;  /* 0x00007610ff717816 */ /* 0x000fc60000000071 */
[----:B------:R-:W-:Y:S01]  /*2380*/  IMAD.WIDE R116, R22, 0x2, R92 ;  /* 0x0000000216747825 */ /* 0x000fe200078e025c */
[----:B------:R-:W-:-:S04]  /*2390*/  PRMT R115, RZ, 0x7610, R115 ;  /* 0x00007610ff737816 */ /* 0x000fc80000000073 */
[----:B------:R0:W5:Y:S01]  /*23a0*/  @!P2 LDG.E.U16 R113, desc[UR6][R116.64] ;  /* 0x000000067471a981 */ /* 0x000162000c1e1500 */
[----:B------:R-:W-:-:S04]  /*23b0*/  IMAD.WIDE R118, R22, 0x2, R96 ;  /* 0x0000000216767825 */ /* 0x000fc800078e0260 */
[----:B0-----:R-:W-:-:S05]  /*23c0*/  IMAD.WIDE R116, R22, 0x2, R94 ;  /* 0x0000000216747825 */ /* 0x001fca00078e025e */
[----:B------:R0:W5:Y:S02]  /*23d0*/  @!P2 LDG.E.U16 R115, desc[UR6][R116.64] ;  /* 0x000000067473a981 */ /* 0x000164000c1e1500 */
[----:B0-----:R-:W-:Y:S02]  /*23e0*/  PRMT R116, RZ, 0x7610, R116 ;  /* 0x00007610ff747816 */ /* 0x001fe40000000074 */
[----:B------:R-:W-:-:S04]  /*23f0*/  PRMT R117, RZ, 0x7610, R117 ;  /* 0x00007610ff757816 */ /* 0x000fc80000000075 */
[----:B------:R0:W5:Y:S01]  /*2400*/  @!P2 LDG.E.U16 R116, desc[UR6][R118.64] ;  /* 0x000000067674a981 */ /* 0x000162000c1e1500 */
[----:B------:R-:W-:Y:S02]  /*2410*/  PRMT R120, RZ, 0x7610, R120 ;  /* 0x00007610ff787816 */ /* 0x000fe40000000078 */
[----:B------:R-:W-:Y:S01]  /*2420*/  LOP3.LUT R105, R105, R104, RZ, 0x3c, !PT ;  /* 0x0000006869697212 */ /* 0x000fe200078e3cff */
[----:B0-----:R-:W-:-:S03]  /*2430*/  IMAD.WIDE R118, R22, 0x2, R98 ;  /* 0x0000000216767825 */ /* 0x001fc600078e0262 */
[C---:B------:R-:W-:Y:S02]  /*2440*/  LOP3.LUT R104, R105.reuse, R104, RZ, 0x3c, !PT ;  /* 0x0000006869687212 */ /* 0x040fe400078e3cff */
[----:B------:R0:W5:Y:S01]  /*2450*/  @!P2 LDG.E.U16 R117, desc[UR6][R118.64] ;  /* 0x000000067675a981 */ /* 0x000162000c1e1500 */
[----:B------:R-:W-:Y:S02]  /*2460*/  PRMT R122, RZ, 0x7610, R122 ;  /* 0x00007610ff7a7816 */ /* 0x000fe4000000007a */
[----:B------:R-:W-:Y:S01]  /*2470*/  LOP3.LUT R105, R105, R104, RZ, 0x3c, !PT ;  /* 0x0000006869697212 */ /* 0x000fe200078e3cff */
[----:B0-----:R-:W-:-:S05]  /*2480*/  IMAD.WIDE R118, R22, 0x2, R100 ;  /* 0x0000000216767825 */ /* 0x001fca00078e0264 */
[----:B------:R0:W5:Y:S01]  /*2490*/  @!P2 LDG.E.U16 R120, desc[UR6][R118.64] ;  /* 0x000000067678a981 */ /* 0x000162000c1e1500 */
[----:B------:R-:W-:Y:S01]  /*24a0*/  PRMT R121, RZ, 0x7610, R121 ;  /* 0x00007610ff797816 */ /* 0x000fe20000000079 */
[----:B0-----:R-:W-:-:S05]  /*24b0*/  IMAD.WIDE R118, R22, 0x2, R102 ;  /* 0x0000000216767825 */ /* 0x001fca00078e0266 */
[----:B------:R0:W5:Y:S02]  /*24c0*/  @!P2 LDG.E.U16 R122, desc[UR6][R118.64] ;  /* 0x00000006767aa981 */ /* 0x000164000c1e1500 */
[----:B0-----:R-:W-:-:S05]  /*24d0*/  IMAD.WIDE R118, R22, 0x2, R104 ;  /* 0x0000000216767825 */ /* 0x001fca00078e0268 */
[----:B------:R-:W5:Y:S04]  /*24e0*/  @!P2 LDG.E.U16 R121, desc[UR6][R118.64] ;  /* 0x000000067679a981 */ /* 0x000f68000c1e1500 */
[----:B--2---:R-:W-:Y:S04]  /*24f0*/  STS.U16 [R4+UR4], R114 ;  /* 0x0000007204007988 */ /* 0x004fe80008000404 */
[----:B---3--:R-:W-:Y:S04]  /*2500*/  STS.U16 [R4+UR4+0x200], R28 ;  /* 0x0002001c04007988 */ /* 0x008fe80008000404 */
[----:B----4-:R-:W-:Y:S04]  /*2510*/  STS.U16 [R4+UR4+0x400], R29 ;  /* 0x0004001d04007988 */ /* 0x010fe80008000404 */
[----:B-----5:R-:W-:Y:S04]  /*2520*/  STS.U16 [R4+UR4+0x600], R30 ;  /* 0x0006001e04007988 */ /* 0x020fe80008000404 */
[----:B------:R-:W-:Y:S04]  /*2530*/  STS.U16 [R4+UR4+0x800], R31 ;  /* 0x0008001f04007988 */ /* 0x000fe80008000404 */
        /* <DEDUP_REMOVED lines=26> */
[----:B------:R-:W-:Y:S01]  /*26e0*/  STS.U16 [R64+UR4+0x3e00], R121 ;  /* 0x003e007940007988 */ /* 0x000fe20008000404 */
[----:B------:R-:W-:Y:S06]  /*26f0*/  BAR.SYNC.DEFER_BLOCKING 0x0 ;  /* 0x0000000000007b1d */ /* 0x000fec0000010000 */
[----:B------:R-:W-:Y:S04]  /*2700*/  LDSM.16.MT88.4 R44, [R0] ;  /* 0x00000000002c783b */ /* 0x000fe80000004200 */
[----:B------:R-:W0:Y:S04]  /*2710*/  LDSM.16.M88.4 R28, [R2+UR4+0x2000] ;  /* 0x00200004021c783b */ /* 0x000e280008000200 */
[----:B------:R-:W1:Y:S04]  /*2720*/  LDSM.16.MT88.4 R36, [R0+0x400] ;  /* 0x000400000024783b */ /* 0x000e680000004200 */
[----:B------:R-:W-:Y:S01]  /*2730*/  LDSM.16.MT88.4 R32, [R0+0x800] ;  /* 0x000800000020783b */ /* 0x000fe20000004200 */
[----:B0-----:R-:W-:Y:S03]  /*2740*/  HMMA.16816.F32.BF16 R44, R44, R28, R40 ;  /* 0x0000001c2c2c723c */ /* 0x001fe60000041828 */
[----:B------:R-:W0:-:S15]  /*2750*/  LDSM.16.M88.4 R40, [R65+UR4+0x2000] ;  /* 0x002000044128783b */ /* 0x000e1e0008000200 */
[----:B------:R-:W-:Y:S02]  /*2760*/  NOP ;  /* 0x0000000000007918 */ /* 0x000fe40000000000 */
[----:B-1----:R-:W-:Y:S01]  /*2770*/  HMMA.16816.F32.BF16 R44, R36, R30, R44 ;  /* 0x0000001e242c723c */ /* 0x002fe2000004182c */
[----:B------:R-:W1:Y:S04]  /*2780*/  LDSM.16.MT88.4 R36, [R0+0xc00] ;  /* 0x000c00000024783b */ /* 0x000e680000004200 */
[----:B------:R-:W-:-:S15]  /*2790*/  LDSM.16.MT88.4 R28, [R0+0x1000] ;  /* 0x00100000001c783b */ /* 0x000fde0000004200 */
[----:B0-----:R-:W-:Y:S01]  /*27a0*/  HMMA.16816.F32.BF16 R44, R32, R40, R44 ;  /* 0x00000028202c723c */ /* 0x001fe2000004182c */
[----:B------:R-:W0:-:S15]  /*27b0*/  LDSM.16.M88.4 R32, [R2+UR4+0x2080] ;  /* 0x002080040220783b */ /* 0x000e1e0008000200 */
[----:B------:R-:W-:-:S04]  /*27c0*/  NOP ;  /* 0x0000000000007918 */ /* 0x000fc80000000000 */
[----:B-1----:R-:W-:Y:S01]  /*27d0*/  HMMA.16816.F32.BF16 R44, R36, R42, R44 ;  /* 0x0000002a242c723c */ /* 0x002fe2000004182c */
[----:B------:R-:W1:Y:S04]  /*27e0*/  LDSM.16.MT88.4 R40, [R0+0x1400] ;  /* 0x001400000028783b */ /* 0x000e680000004200 */
[----:B------:R-:W-:-:S15]  /*27f0*/  LDSM.16.MT88.4 R36, [R0+0x1800] ;  /* 0x001800000024783b */ /* 0x000fde0000004200 */
[----:B0-----:R-:W-:Y:S01]  /*2800*/  HMMA.16816.F32.BF16 R28, R28, R32, R44 ;  /* 0x000000201c1c723c */ /* 0x001fe2000004182c */
[----:B------:R-:W0:-:S15]  /*2810*/  LDSM.16.M88.4 R44, [R65+UR4+0x2080] ;  /* 0x00208004412c783b */ /* 0x000e1e0008000200 */
[----:B------:R-:W-:-:S04]  /*2820*/  NOP ;  /* 0x0000000000007918 */ /* 0x000fc80000000000 */
[----:B-1----:R-:W-:Y:S01]  /*2830*/  HMMA.16816.F32.BF16 R28, R40, R34, R28 ;  /* 0x00000022281c723c */ /* 0x002fe2000004181c */
[----:B------:R-:W1:Y:S01]  /*2840*/  LDSM.16.MT88.4 R40, [R0+0x1c00] ;  /* 0x001c00000028783b */ /* 0x000e620000004200 */
[----:B------:R-:W-:-:S05]  /*2850*/  VIADD R61, R61, 0xffffffff ;  /* 0xffffffff3d3d7836 */ /* 0x000fca0000000000 */
[----:B------:R-:W-:-:S13]  /*2860*/  ISETP.NE.U32.AND P1, PT, R61, RZ, PT ;  /* 0x000000ff3d00720c */ /* 0x000fda0003f25070 */
[----:B0-----:R-:W-:Y:S01]  /*2870*/  HMMA.16816.F32.BF16 R28, R36, R44, R28 ;  /* 0x0000002c241c723c */ /* 0x001fe2000004181c */
[----:B------:R-:W-:-:S04]  /*2880*/  IMAD.WIDE R92, R23, 0x2, R92 ;  /* 0x00000002175c7825 */ /* 0x000fc800078e025c */
[----:B------:R-:W-:Y:S01]  /*2890*/  IMAD.WIDE R88, R23, 0x2, R88 ;  /* 0x0000000217587825 */ /* 0x000fe200078e0258 */
[----:B------:R-:W-:-:S03]  /*28a0*/  UIADD3 UR5, UPT, UPT, UR5, -0x80, URZ ;  /* 0xffffff8005057890 */ /* 0x000fc6000fffe0ff */
[----:B------:R-:W-:-:S04]  /*28b0*/  IMAD.WIDE R86, R23, 0x2, R86 ;  /* 0x0000000217567825 */ /* 0x000fc800078e0256 */
[----:B------:R-:W-:-:S04]  /*28c0*/  IMAD.WIDE R84, R23, 0x2, R84 ;  /* 0x0000000217547825 */ /* 0x000fc800078e0254 */
[----:B------:R-:W-:-:S04]  /*28d0*/  IMAD.WIDE R82, R23, 0x2, R82 ;  /* 0x0000000217527825 */ /* 0x000fc800078e0252 */
[C---:B------:R-:W-:Y:S01]  /*28e0*/  IMAD.WIDE R76, R23.reuse, 0x2, R76 ;  /* 0x00000002174c7825 */ /* 0x040fe200078e024c */
[----:B-1----:R-:W-:Y:S03]  /*28f0*/  HMMA.16816.F32.BF16 R40, R40, R46, R28 ;  /* 0x0000002e2828723c */ /* 0x002fe6000004181c */
[----:B------:R-:W-:Y:S01]  /*2900*/  IMAD.WIDE R78, R23, 0x2, R78 ;  /* 0x00000002174e7825 */ /* 0x000fe200078e024e */
[----:B------:R-:W-:-:S03]  /*2910*/  MOV R109, R84 ;  /* 0x00000054006d7202 */ /* 0x000fc60000000f00 */
[----:B------:R-:W-:-:S04]  /*2920*/  IMAD.WIDE R32, R23, 0x2, R104 ;  /* 0x0000000217207825 */ /* 0x000fc800078e0268 */
[----:B------:R-:W-:Y:S02]  /*2930*/  IMAD.MOV.U32 R113, RZ, RZ, R92 ;  /* 0x000000ffff717224 */ /* 0x000fe400078e005c */
[----:B------:R-:W-:-:S04]  /*2940*/  IMAD.WIDE R80, R23, 0x2, R80 ;  /* 0x0000000217507825 */ /* 0x000fc800078e0250 */
[----:B------:R-:W-:-:S04]  /*2950*/  IMAD.WIDE R74, R23, 0x2, R74 ;  /* 0x00000002174a7825 */ /* 0x000fc800078e024a */
[----:B------:R-:W-:-:S04]  /*2960*/  IMAD.WIDE R72, R23, 0x2, R72 ;  /* 0x0000000217487825 */ /* 0x000fc800078e0248 */
[----:B------:R-:W-:Y:S02]  /*2970*/  IMAD.MOV.U32 R115, RZ, RZ, R93 ;  /* 0x000000ffff737224 */ /* 0x000fe400078e005d */
[----:B------:R-:W-:Y:S02]  /*2980*/  IMAD.MOV.U32 R92, RZ, RZ, R88 ;  /* 0x000000ffff5c7224 */ /* 0x000fe400078e0058 */
[----:B------:R-:W-:Y:S02]  /*2990*/  IMAD.MOV.U32 R93, RZ, RZ, R89 ;  /* 0x000000ffff5d7224 */ /* 0x000fe400078e0059 */
[----:B------:R-:W-:Y:S01]  /*29a0*/  IMAD.MOV.U32 R112, RZ, RZ, R86 ;  /* 0x000000ffff707224 */ /* 0x000fe200078e0056 */
[----:B------:R-:W-:Y:S01]  /*29b0*/  MOV R86, R77 ;  /* 0x0000004d00567202 */ /* 0x000fe20000000f00 */
[----:B------:R-:W-:Y:S02]  /*29c0*/  IMAD.MOV.U32 R111, RZ, RZ, R87 ;  /* 0x000000ffff6f7224 */ /* 0x000fe400078e0057 */
[----:B------:R-:W-:-:S02]  /*29d0*/  IMAD.MOV.U32 R88, RZ, RZ, R82 ;  /* 0x000000ffff587224 */ /* 0x000fc400078e0052 */
[----:B------:R-:W-:Y:S02]  /*29e0*/  IMAD.MOV.U32 R110, RZ, RZ, R85 ;  /* 0x000000ffff6e7224 */ /* 0x000fe400078e0055 */
[----:B------:R-:W-:Y:S02]  /*29f0*/  IMAD.MOV.U32 R89, RZ, RZ, R83 ;  /* 0x000000ffff597224 */ /* 0x000fe400078e0053 */
[----:B------:R-:W-:Y:S02]  /*2a00*/  IMAD.MOV.U32 R82, RZ, RZ, R78 ;  /* 0x000000ffff527224 */ /* 0x000fe400078e004e */
[----:B------:R-:W-:Y:S02]  /*2a10*/  IMAD.MOV.U32 R87, RZ, RZ, R76 ;  /* 0x000000ffff577224 */ /* 0x000fe400078e004c */
[----:B------:R-:W-:-:S04]  /*2a20*/  IMAD.WIDE R102, R23, 0x2, R102 ;  /* 0x0000000217667825 */ /* 0x000fc800078e0266 */
[----:B------:R-:W-:Y:S02]  /*2a30*/  IMAD.MOV.U32 R105, RZ, RZ, R32 ;  /* 0x000000ffff697224 */ /* 0x000fe400078e0020 */
[----:B------:R-:W-:Y:S02]  /*2a40*/  IMAD.MOV.U32 R104, RZ, RZ, R33 ;  /* 0x000000ffff687224 */ /* 0x000fe400078e0021 */
[----:B------:R-:W-:-:S04]  /*2a50*/  IMAD.WIDE R100, R23, 0x2, R100 ;  /* 0x0000000217647825 */ /* 0x000fc800078e0264 */
[----:B------:R-:W-:-:S04]  /*2a60*/  IMAD.WIDE R98, R23, 0x2, R98 ;  /* 0x0000000217627825 */ /* 0x000fc800078e0262 */
[----:B------:R-:W-:-:S04]  /*2a70*/  IMAD.WIDE R96, R23, 0x2, R96 ;  /* 0x0000000217607825 */ /* 0x000fc800078e0260 */
[----:B------:R-:W-:-:S04]  /*2a80*/  IMAD.WIDE R94, R23, 0x2, R94 ;  /* 0x00000002175e7825 */ /* 0x000fc800078e025e */
[----:B------:R-:W-:Y:S02]  /*2a90*/  IMAD.MOV.U32 R85, RZ, RZ, R80 ;  /* 0x000000ffff557224 */ /* 0x000fe400078e0050 */
[----:B------:R-:W-:Y:S02]  /*2aa0*/  IMAD.MOV.U32 R84, RZ, RZ, R81 ;  /* 0x000000ffff547224 */ /* 0x000fe400078e0051 */
[----:B------:R-:W-:Y:S02]  /*2ab0*/  IMAD.MOV.U32 R83, RZ, RZ, R79 ;  /* 0x000000ffff537224 */ /* 0x000fe400078e004f */
[----:B------:R-:W-:-:S04]  /*2ac0*/  IMAD.WIDE R90, R24, 0x2, R90 ;  /* 0x00000002185a7825 */ /* 0x000fc800078e025a */
[----:B------:R-:W-:Y:S02]  /*2ad0*/  IMAD.MOV.U32 R78, RZ, RZ, R74 ;  /* 0x000000ffff4e7224 */ /* 0x000fe400078e004a */
[----:B------:R-:W-:Y:S02]  /*2ae0*/  IMAD.MOV.U32 R77, RZ, RZ, R75 ;  /* 0x000000ffff4d7224 */ /* 0x000fe400078e004b */
[----:B------:R-:W-:Y:S02]  /*2af0*/  IMAD.MOV.U32 R71, RZ, RZ, R72 ;  /* 0x000000ffff477224 */ /* 0x000fe400078e0048 */
[----:B------:R-:W-:Y:S01]  /*2b00*/  IMAD.MOV.U32 R76, RZ, RZ, R73 ;  /* 0x000000ffff4c7224 */ /* 0x000fe200078e0049 */
[----:B------:R-:W-:Y:S06]  /*2b10*/  @P1 BRA `(.L_x_1) ;  /* 0xfffffff000501947 */ /* 0x000fec000383ffff */
[----:B------:R-:W-:Y:S02]  /*2b20*/  F2FP.BF16.F32.PACK_AB R42, R43, R42 ;  /* 0x0000002a2b2a723e */ /* 0x000fe400000010ff */
[----:B------:R-:W-:-:S07]  /*2b30*/  F2FP.BF16.F32.PACK_AB R40, R41, R40 ;  /* 0x000000282928723e */ /* 0x000fce00000010ff */
.L_x_0:
[----:B------:R-:W-:Y:S01]  /*2b40*/  BAR.SYNC.DEFER_BLOCKING 0x0 ;  /* 0x0000000000007b1d */ /* 0x000fe20000010000 */
[----:B------:R-:W-:Y:S01]  /*2b50*/  LOP3.LUT R3, R8, 0x60, RZ, 0xc0, !PT ;  /* 0x0000006008037812 */ /* 0x000fe200078ec0ff */
[----:B------:R-:W-:Y:S01]  /*2b60*/  IMAD.SHL.U32 R5, R10, 0x4, RZ ;  /* 0x000000040a057824 */ /* 0x000fe200078e00ff */
[----:B------:R-:W-:Y:S01]  /*2b70*/  SHF.R.U32.HI R0, RZ, 0x4, R10 ;  /* 0x00000004ff007819 */ /* 0x000fe2000001160a */
[----:B------:R-:W-:Y:S01]  /*2b80*/  IMAD.IADD R67, R67, 0x1, R6 ;  /* 0x0000000143437824 */ /* 0x000fe200078e0206 */
[----:B------:R-:W-:Y:S01]  /*2b90*/  LOP3.LUT R8, R7, 0x600, RZ, 0xc0, !PT ;  /* 0x0000060007087812 */ /* 0x000fe200078ec0ff */
[----:B------:R-:W0:Y:S01]  /*2ba0*/  LDCU.128 UR8, c[0x0][0x390] ;  /* 0x00007200ff0877ac */ /* 0x000e220008000c00 */
[----:B------:R-:W-:Y:S02]  /*2bb0*/  LOP3.LUT R4, R3, 0x1c, R10, 0xf8, !PT ;  /* 0x0000001c03047812 */ /* 0x000fe400078ef80a */
[----:B------:R-:W-:Y:S01]  /*2bc0*/  SEL R2, RZ, 0x440, !P0 ;  /* 0x00000440ff027807 */ /* 0x000fe20004000000 */
[----:B------:R-:W1:Y:S01]  /*2bd0*/  LDCU UR5, c[0x0][0x3b4] ;  /* 0x00007680ff0577ac */ /* 0x000e620008000800 */
[----:B------:R-:W-:-:S02]  /*2be0*/  LOP3.LUT R3, R0, 0x102, R5, 0xc8, !PT ;  /* 0x0000010200037812 */ /* 0x000fc400078ec805 */
[----:B------:R-:W-:Y:S01]  /*2bf0*/  LOP3.LUT R5, R8, 0xfc, R5, 0xf8, !PT ;  /* 0x000000fc08057812 */ /* 0x000fe200078ef805 */
[----:B------:R-:W2:Y:S01]  /*2c00*/  LDCU UR12, c[0x0][0x3b8] ;  /* 0x00007700ff0c77ac */ /* 0x000ea20008000800 */
[----:B------:R-:W-:Y:S02]  /*2c10*/  SHF.R.U32.HI R10, RZ, 0x1, R10 ;  /* 0x00000001ff0a7819 */ /* 0x000fe4000001160a */
[----:B------:R-:W-:Y:S02]  /*2c20*/  LOP3.LUT R3, R3, R4, R2, 0xf6, !PT ;  /* 0x0000000403037212 */ /* 0x000fe400078ef602 */
[----:B------:R-:W-:Y:S02]  /*2c30*/  LOP3.LUT R10, R5, 0x60, R10, 0x78, !PT ;  /* 0x00000060050a7812 */ /* 0x000fe400078e780a */
[----:B------:R-:W-:Y:S02]  /*2c40*/  PRMT R0, R40, 0x7632, R0 ;  /* 0x0000763228007816 */ /* 0x000fe40000000000 */
[----:B------:R-:W-:Y:S01]  /*2c50*/  LOP3.LUT R4, R3, 0x20, RZ, 0x3c, !PT ;  /* 0x0000002003047812 */ /* 0x000fe200078e3cff */
[----:B------:R-:W-:Y:S01]  /*2c60*/  STS.U16 [R3+UR4], R40 ;  /* 0x0000002803007988 */ /* 0x000fe20008000404 */
[----:B------:R-:W-:-:S02]  /*2c70*/  PRMT R5, R42, 0x7632, R5 ;  /* 0x000076322a057816 */ /* 0x000fc40000000005 */
[C---:B0-----:R-:W-:Y:S01]  /*2c80*/  ISETP.GE.AND P0, PT, R9.reuse, UR10, PT ;  /* 0x0000000a09007c0c */ /* 0x041fe2000bf06270 */
[----:B------:R0:W-:Y:S01]  /*2c90*/  STS.U16 [R3+UR4+0x80], R0 ;  /* 0x0000800003007988 */ /* 0x0001e20008000404 */
[----:B------:R-:W-:Y:S01]  /*2ca0*/  LOP3.LUT R2, R6, R70, RZ, 0xfc, !PT ;  /* 0x0000004606027212 */ /* 0x000fe200078efcff */
[----:B-1----:R-:W-:Y:S02]  /*2cb0*/  IMAD R9, R9, UR5, RZ ;  /* 0x0000000509097c24 */ /* 0x002fe4000f8e02ff */
[----:B------:R-:W-:Y:S01]  /*2cc0*/  STS.U16 [R4+UR4+0x200], R42 ;  /* 0x0002002a04007988 */ /* 0x000fe20008000404 */
[----:B------:R-:W-:Y:S02]  /*2cd0*/  ISETP.LT.AND P3, PT, R2, UR11, !P0 ;  /* 0x0000000b02007c0c */ /* 0x000fe4000c761270 */
[----:B------:R-:W-:Y:S01]  /*2ce0*/  LEA R8, P4, R9, UR8, 0x1 ;  /* 0x0000000809087c11 */ /* 0x000fe2000f8808ff */
[----:B------:R1:W-:Y:S01]  /*2cf0*/  STS.U16 [R4+UR4+0x280], R5 ;  /* 0x0002800504007988 */ /* 0x0003e20008000404 */
[--C-:B0-----:R-:W-:Y:S01]  /*2d00*/  LOP3.LUT R0, R6, 0x10, R70.reuse, 0xfe, !PT ;  /* 0x0000001006007812 */ /* 0x101fe200078efe46 */
[----:B--2---:R-:W-:Y:S01]  /*2d10*/  IMAD R3, R2, UR12, RZ ;  /* 0x0000000c02037c24 */ /* 0x004fe2000f8e02ff */
[----:B------:R-:W-:Y:S01]  /*2d20*/  BAR.SYNC.DEFER_BLOCKING 0x0 ;  /* 0x0000000000007b1d */ /* 0x000fe20000010000 */
[----:B------:R-:W-:-:S02]  /*2d30*/  LOP3.LUT R6, R6, 0x8, R70, 0xfe, !PT ;  /* 0x0000000806067812 */ /* 0x000fc400078efe46 */
[C---:B------:R-:W-:Y:S01]  /*2d40*/  ISETP.LT.AND P1, PT, R0.reuse, UR11, !P0 ;  /* 0x0000000b00007c0c */ /* 0x040fe2000c721270 */
[----:B------:R-:W-:Y:S01]  /*2d50*/  IMAD R0, R0, UR12, RZ ;  /* 0x0000000c00007c24 */ /* 0x000fe2000f8e02ff */
[C---:B------:R-:W-:Y:S01]  /*2d60*/  ISETP.LT.AND P2, PT, R6.reuse, UR11, !P0 ;  /* 0x0000000b06007c0c */ /* 0x040fe2000c741270 */
[----:B-1----:R-:W-:Y:S01]  /*2d70*/  IMAD R5, R6, UR12, RZ ;  /* 0x0000000c06057c24 */ /* 0x002fe2000f8e02ff */
[----:B------:R-:W-:Y:S02]  /*2d80*/  LEA.HI.X.SX32 R9, R9, UR9, 0x1, P4 ;  /* 0x0000000909097c11 */ /* 0x000fe4000a0f0eff */
[----:B------:R-:W-:Y:S02]  /*2d90*/  ISETP.LT.AND P0, PT, R67, UR11, !P0 ;  /* 0x0000000b43007c0c */ /* 0x000fe4000c701270 */
[-C--:B------:R-:W-:Y:S02]  /*2da0*/  LEA R2, P4, R3, R8.reuse, 0x1 ;  /* 0x0000000803027211 */ /* 0x080fe400078808ff */
[----:B------:R-:W-:-:S02]  /*2db0*/  LEA R6, P5, R0, R8, 0x1 ;  /* 0x0000000800067211 */ /* 0x000fc400078a08ff */
[----:B------:R-:W-:Y:S02]  /*2dc0*/  LEA R4, P6, R5, R8, 0x1 ;  /* 0x0000000805047211 */ /* 0x000fe400078c08ff */
[-C--:B------:R-:W-:Y:S02]  /*2dd0*/  LEA.HI.X.SX32 R3, R3, R9.reuse, 0x1, P4 ;  /* 0x0000000903037211 */ /* 0x080fe400020f0eff */
[-C--:B------:R-:W-:Y:S02]  /*2de0*/  LEA.HI.X.SX32 R7, R0, R9.reuse, 0x1, P5 ;  /* 0x0000000900077211 */ /* 0x080fe400028f0eff */
[----:B------:R-:W-:Y:S01]  /*2df0*/  LEA.HI.X.SX32 R5, R5, R9, 0x1, P6 ;  /* 0x0000000905057211 */ /* 0x000fe200030f0eff */
[----:B------:R-:W0:Y:S04]  /*2e00*/  LDS R11, [R10+UR4] ;  /* 0x000000040a0b7984 */ /* 0x000e280008000800 */
[----:B------:R1:W2:Y:S02]  /*2e10*/  LDS R13, [R10+UR4+0x100] ;  /* 0x000100040a0d7984 */ /* 0x0002a40008000800 */
[----:B-1----:R-:W-:-:S05]  /*2e20*/  IMAD R10, R67, UR12, RZ ;  /* 0x0000000c430a7c24 */ /* 0x002fca000f8e02ff */
[----:B------:R-:W-:-:S04]  /*2e30*/  LEA R8, P4, R10, R8, 0x1 ;  /* 0x000000080a087211 */ /* 0x000fc800078808ff */
[----:B------:R-:W-:Y:S02]  /*2e40*/  LEA.HI.X.SX32 R9, R10, R9, 0x1, P4 ;  /* 0x000000090a097211 */ /* 0x000fe400020f0eff */
[----:B0-----:R-:W-:Y:S01]  /*2e50*/  PRMT R0, R11, 0x7632, R0 ;  /* 0x000076320b007816 */ /* 0x001fe20000000000 */
[----:B------:R0:W-:Y:S04]  /*2e60*/  @P3 STG.E.U16 desc[UR6][R2.64], R11 ;  /* 0x0000000b02003986 */ /* 0x0001e8000c101506 */
[----:B------:R0:W-:Y:S04]  /*2e70*/  @P2 STG.E.U16 desc[UR6][R4.64], R0 ;  /* 0x0000000004002986 */ /* 0x0001e8000c101506 */
[----:B--2---:R0:W-:Y:S01]  /*2e80*/  @P1 STG.E.U16 desc[UR6][R6.64], R13 ;  /* 0x0000000d06001986 */ /* 0x0041e2000c101506 */
[----:B------:R-:W-:Y:S05]  /*2e90*/  @!P0 EXIT ;  /* 0x000000000000894d */ /* 0x000fea0003800000 */
[----:B0-----:R-:W-:-:S05]  /*2ea0*/  PRMT R4, R13, 0x7632, R4 ;  /* 0x000076320d047816 */ /* 0x001fca0000000004 */
[----:B------:R-:W-:Y:S01]  /*2eb0*/  STG.E.U16 desc[UR6][R8.64], R4 ;  /* 0x0000000408007986 */ /* 0x000fe2000c101506 */
[----:B------:R-:W-:Y:S05]  /*2ec0*/  EXIT ;  /* 0x000000000000794d */ /* 0x000fea0003800000 */
.L_x_2:
[----:B------:R-:W-:-:S00]  /*2ed0*/  BRA `(.L_x_2) ;  /* 0xfffffffc00fc7947 */ /* 0x000fc0000383ffff */
[----:B------:R-:W-:-:S00]  /*2ee0*/  NOP ;  /* 0x0000000000007918 */ /* 0x000fc00000000000 */
        /* <DEDUP_REMOVED lines=9> */
.L_x_3:


//--------------------- .nv.shared.matmul_kernel  --------------------------
	.section	.nv.shared.matmul_kernel,"aw",@nobits
	.sectionflags	@""
	.align	16
	.zero		1024


//--------------------- .nv.shared.reserved.0     --------------------------
	.section	.nv.shared.reserved.0,"aw",@nobits
	.weak		__nv_reservedSMEM_offset_0_alias
	.size		__nv_reservedSMEM_offset_0_alias, 0, 64
	.other		__nv_reservedSMEM_offset_0_alias,@"STO_CUDA_RESERVED_SHARED STV_DEFAULT"
__nv_reservedSMEM_offset_0_alias:
	.zero		0
	.zero		64


//--------------------- .nv.constant0.matmul_kernel --------------------------
	.section	.nv.constant0.matmul_kernel,"a",@progbits
	.sectionflags	@""
	.align	4
.nv.constant0.matmul_kernel:
	.zero		976


//--------------------- SYMBOLS --------------------------

	.type		.nv.reservedSmem.offset0,@object
	.size		.nv.reservedSmem.offset0,0x4
	.type		.nv.reservedSmem.cap,@object
	.size		.nv.reservedSmem.cap,0x4
